def matmul_kernel(
    a_ptr,
    b_ptr,
    c_ptr,
    M,
    N,
    K,
    stride_am,
    stride_ak,
    stride_bk,
    stride_bn,
    stride_cm,
    stride_cn,
    BLOCK_M: tl.constexpr,
    BLOCK_N: tl.constexpr,
    BLOCK_K: tl.constexpr,
    GROUP_M: tl.constexpr,
):
    pid = tl.program_id(axis=0)
    num_pid_m = tl.cdiv(M, BLOCK_M)
    num_pid_n = tl.cdiv(N, BLOCK_N)
    num_pid_in_group = GROUP_M * num_pid_n
    group_id = pid // num_pid_in_group
    first_pid_m = group_id * GROUP_M
    group_size_m = min(num_pid_m - first_pid_m, GROUP_M)
    pid_m = first_pid_m + ((pid % num_pid_in_group) % group_size_m)
    pid_n = (pid % num_pid_in_group) // group_size_m

    offs_am = (pid_m * BLOCK_M + tl.arange(0, BLOCK_M)) % M
    offs_bn = (pid_n * BLOCK_N + tl.arange(0, BLOCK_N)) % N
    offs_k = tl.arange(0, BLOCK_K)
    a_ptrs = a_ptr + offs_am[:, None] * stride_am + offs_k[None, :] * stride_ak
    b_ptrs = b_ptr + offs_k[:, None] * stride_bk + offs_bn[None, :] * stride_bn

    acc = tl.zeros((BLOCK_M, BLOCK_N), dtype=tl.float32)
    for kk in range(0, tl.cdiv(K, BLOCK_K)):
        a = tl.load(a_ptrs, mask=offs_k[None, :] < K - kk * BLOCK_K, other=0.0)
        b = tl.load(b_ptrs, mask=offs_k[:, None] < K - kk * BLOCK_K, other=0.0)
        acc = tl.dot(a, b, acc)
        a_ptrs += BLOCK_K * stride_ak
        b_ptrs += BLOCK_K * stride_bk

    c = acc.to(c_ptr.dtype.element_ty)
    offs_cm = pid_m * BLOCK_M + tl.arange(0, BLOCK_M)
    offs_cn = pid_n * BLOCK_N + tl.arange(0, BLOCK_N)
    c_ptrs = c_ptr + offs_cm[:, None] * stride_cm + offs_cn[None, :] * stride_cn
    mask = (offs_cm[:, None] < M) & (offs_cn[None, :] < N)
    tl.store(c_ptrs, c, mask=mask)

# config = {"BLOCK_K": 32, "BLOCK_M": 512, "BLOCK_N": 64, "GROUP_M": 8, "arch": "sm_90", "dtype": "fp32", "num_ctas": 2, "num_stages": 3, "num_warps": 4}
# arch = sm_90


// ===== COMPILED SASS (sm_90a) =====

	.target	sm_90a

	.elftype	@"ET_EXEC"


//--------------------- .note.nv.tkinfo           --------------------------
	.section	.note.nv.tkinfo,"",@"SHT_NOTE"
	.sectionflags	@"SHF_NOTE_NV_TKINFO"
	.tkinfo
        /*0018*/ 	.word	0x00000002
        /*0030*/ 	.string	""
        /*0030*/ 	.string	"ptxas"
        /*0030*/ 	.string	"Cuda compilation tools, release 13.0, V13.0.88"
        /*0030*/ 	.string	"Build cuda_13.0.r13.0/compiler.36424714_0"
        /*0030*/ 	.string	"-v  -suppress-debug-info  -lineinfo  -arch sm_90a "



//--------------------- .note.nv.cuinfo           --------------------------
	.section	.note.nv.cuinfo,"",@"SHT_NOTE"
	.sectionflags	@"SHF_NOTE_NV_CUINFO"
        /*0018*/ 	.short	0x0002
        /*001a*/ 	.short	0x005a
        /*001c*/ 	.short	0x0082
	.zero		2


//--------------------- .nv.info                  --------------------------
	.section	.nv.info,"",@"SHT_CUDA_INFO"
	.align	4


	//----- nvinfo : EIATTR_REGCOUNT
	.align		4
        /*0000*/ 	.byte	0x04, 0x2f
        /*0002*/ 	.short	(.L_1 - .L_0)
	.align		4
.L_0:
        /*0004*/ 	.word	index@(matmul_kernel)
        /*0008*/ 	.word	0x000000ff


	//----- nvinfo : EIATTR_FRAME_SIZE
	.align		4
.L_1:
        /*000c*/ 	.byte	0x04, 0x11
        /*000e*/ 	.short	(.L_3 - .L_2)
	.align		4
.L_2:
        /*0010*/ 	.word	index@(matmul_kernel)
        /*0014*/ 	.word	0x000000e0


	//----- nvinfo : EIATTR_MIN_STACK_SIZE
	.align		4
.L_3:
        /*0018*/ 	.byte	0x04, 0x12
        /*001a*/ 	.short	(.L_5 - .L_4)
	.align		4
.L_4:
        /*001c*/ 	.word	index@(matmul_kernel)
        /*0020*/ 	.word	0x000000e0
.L_5:


//--------------------- .nv.compat                --------------------------
	.section	.nv.compat,"",@"SHT_CUDA_COMPAT_INFO"
	.align	4
        /*0000*/ 	.byte	0x02, 0x09, 0x01, 0x00, 0x02, 0x02, 0x04, 0x00, 0x02, 0x05, 0x05, 0x00, 0x03, 0x07, 0x01, 0x01
        /*0010*/ 	.byte	0x02, 0x03, 0x00, 0x00, 0x02, 0x06, 0x01, 0x00, 0x04, 0x0b, 0x08, 0x00, 0x00, 0x00, 0x00, 0x00
        /*0020*/ 	.byte	0x00, 0x00, 0x00, 0x00


//--------------------- .nv.info.matmul_kernel    --------------------------
	.section	.nv.info.matmul_kernel,"",@"SHT_CUDA_INFO"
	.sectionflags	@""
	.align	4


	//----- nvinfo : EIATTR_CUDA_API_VERSION
	.align		4
        /*0000*/ 	.byte	0x04, 0x37
        /*0002*/ 	.short	(.L_7 - .L_6)
.L_6:
        /*0004*/ 	.word	0x00000082


	//----- nvinfo : EIATTR_KPARAM_INFO
	.align		4
.L_7:
        /*0008*/ 	.byte	0x04, 0x17
        /*000a*/ 	.short	(.L_9 - .L_8)
.L_8:
        /*000c*/ 	.word	0x00000000
        /*0010*/ 	.short	0x000d
        /*0012*/ 	.short	0x0048
        /*0014*/ 	.byte	0x00, 0xf4, 0x21, 0x00


	//----- nvinfo : EIATTR_KPARAM_INFO
	.align		4
.L_9:
        /*0018*/ 	.byte	0x04, 0x17
        /*001a*/ 	.short	(.L_11 - .L_10)
.L_10:
        /*001c*/ 	.word	0x00000000
        /*0020*/ 	.short	0x000c
        /*0022*/ 	.short	0x0040
        /*0024*/ 	.byte	0x00, 0xf4, 0x21, 0x00


	//----- nvinfo : EIATTR_KPARAM_INFO
	.align		4
.L_11:
        /*0028*/ 	.byte	0x04, 0x17
        /*002a*/ 	.short	(.L_13 - .L_12)
.L_12:
        /*002c*/ 	.word	0x00000000
        /*0030*/ 	.short	0x000b
        /*0032*/ 	.short	0x0038
        /*0034*/ 	.byte	0x00, 0xf0, 0x11, 0x00


	//----- nvinfo : EIATTR_KPARAM_INFO
	.align		4
.L_13:
        /*0038*/ 	.byte	0x04, 0x17
        /*003a*/ 	.short	(.L_15 - .L_14)
.L_14:
        /*003c*/ 	.word	0x00000000
        /*0040*/ 	.short	0x000a
        /*0042*/ 	.short	0x0034
        /*0044*/ 	.byte	0x00, 0xf0, 0x11, 0x00


	//----- nvinfo : EIATTR_KPARAM_INFO
	.align		4
.L_15:
        /*0048*/ 	.byte	0x04, 0x17
        /*004a*/ 	.short	(.L_17 - .L_16)
.L_16:
        /*004c*/ 	.word	0x00000000
        /*0050*/ 	.short	0x0009
        /*0052*/ 	.short	0x0030
        /*0054*/ 	.byte	0x00, 0xf0, 0x11, 0x00


	//----- nvinfo : EIATTR_KPARAM_INFO
	.align		4
.L_17:
        /*0058*/ 	.byte	0x04, 0x17
        /*005a*/ 	.short	(.L_19 - .L_18)
.L_18:
        /*005c*/ 	.word	0x00000000
        /*0060*/ 	.short	0x0008
        /*0062*/ 	.short	0x002c
        /*0064*/ 	.byte	0x00, 0xf0, 0x11, 0x00


	//----- nvinfo : EIATTR_KPARAM_INFO
	.align		4
.L_19:
        /*0068*/ 	.byte	0x04, 0x17
        /*006a*/ 	.short	(.L_21 - .L_20)
.L_20:
        /*006c*/ 	.word	0x00000000
        /*0070*/ 	.short	0x0007
        /*0072*/ 	.short	0x0028
        /*0074*/ 	.byte	0x00, 0xf0, 0x11, 0x00


	//----- nvinfo : EIATTR_KPARAM_INFO
	.align		4
.L_21:
        /*0078*/ 	.byte	0x04, 0x17
        /*007a*/ 	.short	(.L_23 - .L_22)
.L_22:
        /*007c*/ 	.word	0x00000000
        /*0080*/ 	.short	0x0006
        /*0082*/ 	.short	0x0024
        /*0084*/ 	.byte	0x00, 0xf0, 0x11, 0x00


	//----- nvinfo : EIATTR_KPARAM_INFO
	.align		4
.L_23:
        /*0088*/ 	.byte	0x04, 0x17
        /*008a*/ 	.short	(.L_25 - .L_24)
.L_24:
        /*008c*/ 	.word	0x00000000
        /*0090*/ 	.short	0x0005
        /*0092*/ 	.short	0x0020
        /*0094*/ 	.byte	0x00, 0xf0, 0x11, 0x00


	//----- nvinfo : EIATTR_KPARAM_INFO
	.align		4
.L_25:
        /*0098*/ 	.byte	0x04, 0x17
        /*009a*/ 	.short	(.L_27 - .L_26)
.L_26:
        /*009c*/ 	.word	0x00000000
        /*00a0*/ 	.short	0x0004
        /*00a2*/ 	.short	0x001c
        /*00a4*/ 	.byte	0x00, 0xf0, 0x11, 0x00


	//----- nvinfo : EIATTR_KPARAM_INFO
	.align		4
.L_27:
        /*00a8*/ 	.byte	0x04, 0x17
        /*00aa*/ 	.short	(.L_29 - .L_28)
.L_28:
        /*00ac*/ 	.word	0x00000000
        /*00b0*/ 	.short	0x0003
        /*00b2*/ 	.short	0x0018
        /*00b4*/ 	.byte	0x00, 0xf0, 0x11, 0x00


	//----- nvinfo : EIATTR_KPARAM_INFO
	.align		4
.L_29:
        /*00b8*/ 	.byte	0x04, 0x17
        /*00ba*/ 	.short	(.L_31 - .L_30)
.L_30:
        /*00bc*/ 	.word	0x00000000
        /*00c0*/ 	.short	0x0002
        /*00c2*/ 	.short	0x0010
        /*00c4*/ 	.byte	0x00, 0xf4, 0x21, 0x00


	//----- nvinfo : EIATTR_KPARAM_INFO
	.align		4
.L_31:
        /*00c8*/ 	.byte	0x04, 0x17
        /*00ca*/ 	.short	(.L_33 - .L_32)
.L_32:
        /*00cc*/ 	.word	0x00000000
        /*00d0*/ 	.short	0x0001
        /*00d2*/ 	.short	0x0008
        /*00d4*/ 	.byte	0x00, 0xf4, 0x21, 0x00


	//----- nvinfo : EIATTR_KPARAM_INFO
	.align		4
.L_33:
        /*00d8*/ 	.byte	0x04, 0x17
        /*00da*/ 	.short	(.L_35 - .L_34)
.L_34:
        /*00dc*/ 	.word	0x00000000
        /*00e0*/ 	.short	0x0000
        /*00e2*/ 	.short	0x0000
        /*00e4*/ 	.byte	0x00, 0xf4, 0x21, 0x00


	//----- nvinfo : EIATTR_EXPLICIT_CLUSTER
	.align		4
.L_35:
        /*00e8*/ 	.byte	0x01, 0x3e
	.zero		2


	//----- nvinfo : EIATTR_CTA_PER_CLUSTER
	.align		4
        /*00ec*/ 	.byte	0x04, 0x3d
        /*00ee*/ 	.short	(.L_37 - .L_36)
.L_36:
        /*00f0*/ 	.word	0x00000002
        /*00f4*/ 	.word	0x00000001
        /*00f8*/ 	.word	0x00000001


	//----- nvinfo : EIATTR_SPARSE_MMA_MASK
	.align		4
.L_37:
        /*00fc*/ 	.byte	0x03, 0x50
        /*00fe*/ 	.short	0x0000


	//----- nvinfo : EIATTR_MAXREG_COUNT
	.align		4
        /*0100*/ 	.byte	0x03, 0x1b
        /*0102*/ 	.short	0x00ff


	//----- nvinfo : EIATTR_NUM_BARRIERS
	.align		4
        /*0104*/ 	.byte	0x02, 0x4c
        /*0106*/ 	.byte	0x01
	.zero		1


	//----- nvinfo : EIATTR_ANNOTATIONS
	.align		4
        /*0108*/ 	.byte	0x04, 0x55
        /*010a*/ 	.short	(.L_39 - .L_38)


	//   ....[0]....
.L_38:
        /*010c*/ 	.word	0x00000001
        /*0110*/ 	.byte	0x00, 0x53, 0x00, 0x00, 0x01, 0x00, 0x00, 0x00, 0x50, 0x53, 0x00, 0x00, 0x01, 0x00, 0x00, 0x00
        /* <DEDUP_REMOVED lines=54> */
        /*0480*/ 	.byte	0x80, 0x81, 0x00, 0x00, 0x01, 0x00, 0x00, 0x00, 0xa0, 0x81, 0x00, 0x00


	//----- nvinfo : EIATTR_MERCURY_ISA_VERSION
	.align		4
.L_39:
        /*048c*/ 	.byte	0x03, 0x5f
        /*048e*/ 	.short	0x0101


	//----- nvinfo : EIATTR_EXIT_INSTR_OFFSETS
	.align		4
        /*0490*/ 	.byte	0x04, 0x1c
        /*0492*/ 	.short	(.L_41 - .L_40)


	//   ....[0]....
.L_40:
        /*0494*/ 	.word	0x0000bd50


	//   ....[1]....
        /*0498*/ 	.word	0x0000bd70


	//----- nvinfo : EIATTR_REQNTID
	.align		4
.L_41:
        /*049c*/ 	.byte	0x04, 0x10
        /*049e*/ 	.short	(.L_43 - .L_42)
.L_42:
        /*04a0*/ 	.word	0x00000080
        /*04a4*/ 	.word	0x00000001
        /*04a8*/ 	.word	0x00000001


	//----- nvinfo : EIATTR_CBANK_PARAM_SIZE
	.align		4
.L_43:
        /*04ac*/ 	.byte	0x03, 0x19
        /*04ae*/ 	.short	0x0050


	//----- nvinfo : EIATTR_PARAM_CBANK
	.align		4
        /*04b0*/ 	.byte	0x04, 0x0a
        /*04b2*/ 	.short	(.L_45 - .L_44)
	.align		4
.L_44:
        /*04b4*/ 	.word	index@(.nv.constant0.matmul_kernel)
        /*04b8*/ 	.short	0x0210
        /*04ba*/ 	.short	0x0050


	//----- nvinfo : EIATTR_SW_WAR
	.align		4
.L_45:
        /*04bc*/ 	.byte	0x04, 0x36
        /*04be*/ 	.short	(.L_47 - .L_46)
.L_46:
        /*04c0*/ 	.word	0x00000008
.L_47:


//--------------------- .nv.callgraph             --------------------------
	.section	.nv.callgraph,"",@"SHT_CUDA_CALLGRAPH"
	.align	4
	.sectionentsize	8
	.align		4
        /*0000*/ 	.word	0x00000000
	.align		4
        /*0004*/ 	.word	0xffffffff
	.align		4
        /*0008*/ 	.word	0x00000000
	.align		4
        /*000c*/ 	.word	0xfffffffe
	.align		4
        /*0010*/ 	.word	0x00000000
	.align		4
        /*0014*/ 	.word	0xfffffffd
	.align		4
        /*0018*/ 	.word	0x00000000
	.align		4
        /*001c*/ 	.word	0xfffffffc


//--------------------- .text.matmul_kernel       --------------------------
	.section	.text.matmul_kernel,"ax",@progbits
	.align	128
        .global         matmul_kernel
        .type           matmul_kernel,@function
        .size           matmul_kernel,(.L_x_3 - matmul_kernel)
        .other          matmul_kernel,@"STO_CUDA_ENTRY STV_DEFAULT"
matmul_kernel:
.text.matmul_kernel:
[----:B------:R-:W1:Y:S08]  /*0000*/  LDC R1, c[0x0][0x28] ;  /* 0x00000a00ff017b82 */ /* 0x000e700000000800 */
[----:B------:R-:W2:Y:S01]  /*0010*/  LDC.64 R188, c[0x0][0x228] ;  /* 0x00008a00ffbc7b82 */ /* 0x000ea20000000a00 */
[----:B------:R-:W3:Y:S01]  /*0020*/  S2R R67, SR_TID.X ;  /* 0x0000000000437919 */ /* 0x000ee20000002100 */
[----:B------:R-:W-:Y:S01]  /*0030*/  UMOV UR8, 0x400 ;  /* 0x0000040000087882 */ /* 0x000fe20000000000 */
[----:B------:R-:W-:Y:S01]  /*0040*/  ULDC.64 UR16, c[0x0][0x208] ;  /* 0x0000820000107ab9 */ /* 0x000fe20000000a00 */
[----:B------:R-:W-:Y:S01]  /*0050*/  ULDC UR9, c[0x0][0x240] ;  /* 0x0000900000097ab9 */ /* 0x000fe20000000800 */
[----:B-1----:R-:W-:-:S03]  /*0060*/  VIADD R1, R1, 0xffffff20 ;  /* 0xffffff2001017836 */ /* 0x002fc60000000000 */
[----:B------:R-:W1:Y:S08]  /*0070*/  S2UR UR4, SR_CTAID.X ;  /* 0x00000000000479c3 */ /* 0x000e700000002500 */
[----:B------:R-:W4:Y:S01]  /*0080*/  S2UR UR6, SR_CgaCtaId ;  /* 0x00000000000679c3 */ /* 0x000f220000008800 */
[----:B--2---:R-:W-:Y:S01]  /*0090*/  VIADD R0, R189, 0x3f ;  /* 0x0000003fbd007836 */ /* 0x004fe20000000000 */
[----:B------:R-:W-:-:S06]  /*00a0*/  IABS R16, R188 ;  /* 0x000000bc00107213 */ /* 0x000fcc0000000000 */
[----:B------:R-:W2:Y:S01]  /*00b0*/  LDC.64 R158, c[0x0][0x238] ;  /* 0x00008e00ff9e7b82 */ /* 0x000ea20000000a00 */
[----:B------:R-:W-:Y:S02]  /*00c0*/  IABS R25, R189 ;  /* 0x000000bd00197213 */ /* 0x000fe40000000000 */
[----:B------:R-:W-:Y:S02]  /*00d0*/  SHF.R.S32.HI R3, RZ, 0x1f, R0 ;  /* 0x0000001fff037819 */ /* 0x000fe40000011400 */
[----:B-1----:R-:W-:Y:S01]  /*00e0*/  I2FP.F32.U32 R5, UR4 ;  /* 0x0000000400057c45 */ /* 0x002fe20008201000 */
[----:B------:R-:W-:Y:S01]  /*00f0*/  ULDC UR4, c[0x0][0x150] ;  /* 0x0000540000047ab9 */ /* 0x000fe20000000800 */
[----:B------:R-:W-:Y:S02]  /*0100*/  LEA.HI R3, R3, R0, RZ, 0x6 ;  /* 0x0000000003037211 */ /* 0x000fe400078f30ff */
[----:B---3--:R-:W-:Y:S01]  /*0110*/  LOP3.LUT R236, R67, 0x1f, RZ, 0xc0, !PT ;  /* 0x0000001f43ec7812 */ /* 0x008fe200078ec0ff */
[----:B------:R-:W-:Y:S01]  /*0120*/  FMUL R5, R5, UR4 ;  /* 0x0000000405057c20 */ /* 0x000fe20008400000 */
[----:B------:R-:W-:Y:S01]  /*0130*/  SHF.R.S32.HI R3, RZ, 0x6, R3 ;  /* 0x00000006ff037819 */ /* 0x000fe20000011403 */
[----:B----4-:R-:W-:-:S02]  /*0140*/  USHF.L.U32 UR5, UR6, 0x8, URZ ;  /* 0x0000000806057899 */ /* 0x010fc4000800063f */
[----:B------:R-:W-:Y:S02]  /*0150*/  ULEA UR8, UR6, UR8, 0x18 ;  /* 0x0000000806087291 */ /* 0x000fe4000f8ec03f */
[----:B------:R-:W-:Y:S01]  /*0160*/  IMAD.SHL.U32 R4, R3, 0x8, RZ ;  /* 0x0000000803047824 */ /* 0x000fe200078e00ff */
[----:B------:R-:W1:Y:S01]  /*0170*/  F2I.U32.TRUNC.NTZ R5, R5 ;  /* 0x0000000500057305 */ /* 0x000e62000020f000 */
[----:B------:R-:W-:Y:S01]  /*0180*/  ULOP3.LUT UR5, UR5, 0x100, URZ, 0xc0, !UPT ;  /* 0x0000010005057892 */ /* 0x000fe2000f8ec03f */
[----:B------:R-:W-:Y:S02]  /*0190*/  ULDC.64 UR6, c[0x0][0x218] ;  /* 0x0000860000067ab9 */ /* 0x000fe40000000a00 */
[----:B------:R-:W-:Y:S01]  /*01a0*/  IABS R7, R4 ;  /* 0x0000000400077213 */ /* 0x000fe20000000000 */
[----:B--2---:R-:W-:-:S03]  /*01b0*/  IMAD.SHL.U32 R239, R158, 0x2, RZ ;  /* 0x000000029eef7824 */ /* 0x004fc600078e00ff */
[----:B------:R-:W2:Y:S01]  /*01c0*/  I2F.RP R0, R7 ;  /* 0x0000000700007306 */ /* 0x000ea20000209400 */
[C---:B------:R-:W-:Y:S02]  /*01d0*/  IMAD R235, R158.reuse, 0x3, RZ ;  /* 0x000000039eeb7824 */ /* 0x040fe400078e02ff */
[C---:B------:R-:W-:Y:S02]  /*01e0*/  IMAD.SHL.U32 R222, R158.reuse, 0x4, RZ ;  /* 0x000000049ede7824 */ /* 0x040fe400078e00ff */
[C---:B------:R-:W-:Y:S01]  /*01f0*/  IMAD R234, R158.reuse, 0x5, RZ ;  /* 0x000000059eea7824 */ /* 0x040fe200078e02ff */
[----:B-1----:R-:W-:Y:S01]  /*0200*/  IABS R11, R5 ;  /* 0x00000005000b7213 */ /* 0x002fe20000000000 */
[C---:B------:R-:W-:Y:S02]  /*0210*/  IMAD R231, R158.reuse, 0x6, RZ ;  /* 0x000000069ee77824 */ /* 0x040fe400078e02ff */
[C---:B------:R-:W-:Y:S02]  /*0220*/  IMAD R230, R158.reuse, 0x7, RZ ;  /* 0x000000079ee67824 */ /* 0x040fe400078e02ff */
[----:B------:R-:W-:-:S02]  /*0230*/  IMAD.SHL.U32 R227, R158, 0x8, RZ ;  /* 0x000000089ee37824 */ /* 0x000fc400078e00ff */
[C---:B------:R-:W-:Y:S01]  /*0240*/  IMAD R226, R158.reuse, 0x9, RZ ;  /* 0x000000099ee27824 */ /* 0x040fe200078e02ff */
[----:B--2---:R-:W1:Y:S01]  /*0250*/  MUFU.RCP R0, R0 ;  /* 0x0000000000007308 */ /* 0x004e620000001000 */
[C---:B------:R-:W-:Y:S02]  /*0260*/  IMAD R223, R158.reuse, 0xa, RZ ;  /* 0x0000000a9edf7824 */ /* 0x040fe400078e02ff */
[C---:B------:R-:W-:Y:S02]  /*0270*/  IMAD R225, R158.reuse, 0xb, RZ ;  /* 0x0000000b9ee17824 */ /* 0x040fe400078e02ff */
[C---:B------:R-:W-:Y:S02]  /*0280*/  IMAD R229, R158.reuse, 0xc, RZ ;  /* 0x0000000c9ee57824 */ /* 0x040fe400078e02ff */
[C---:B------:R-:W-:Y:S02]  /*0290*/  IMAD R233, R158.reuse, 0xd, RZ ;  /* 0x0000000d9ee97824 */ /* 0x040fe400078e02ff */
[----:B------:R-:W-:-:S02]  /*02a0*/  IMAD R237, R158, 0xe, RZ ;  /* 0x0000000e9eed7824 */ /* 0x000fc400078e02ff */
[C---:B------:R-:W-:Y:S02]  /*02b0*/  IMAD R214, R158.reuse, 0xf, RZ ;  /* 0x0000000f9ed67824 */ /* 0x040fe400078e02ff */
[C---:B------:R-:W-:Y:S02]  /*02c0*/  IMAD.SHL.U32 R213, R158.reuse, 0x10, RZ ;  /* 0x000000109ed57824 */ /* 0x040fe400078e00ff */
[----:B------:R-:W-:Y:S02]  /*02d0*/  IMAD R212, R158, 0x11, RZ ;  /* 0x000000119ed47824 */ /* 0x000fe400078e02ff */
[----:B-1----:R-:W-:Y:S01]  /*02e0*/  VIADD R2, R0, 0xffffffe ;  /* 0x0ffffffe00027836 */ /* 0x002fe20000000000 */
[----:B------:R-:W-:Y:S01]  /*02f0*/  IABS R0, R4 ;  /* 0x0000000400007213 */ /* 0x000fe20000000000 */
[C---:B------:R-:W-:Y:S02]  /*0300*/  IMAD R195, R158.reuse, 0x12, RZ ;  /* 0x000000129ec37824 */ /* 0x040fe400078e02ff */
[----:B------:R1:W2:Y:S01]  /*0310*/  F2I.FTZ.U32.TRUNC.NTZ R3, R2 ;  /* 0x0000000200037305 */ /* 0x0002a2000021f000 */
[----:B------:R-:W-:-:S02]  /*0320*/  IMAD R194, R158, 0x13, RZ ;  /* 0x000000139ec27824 */ /* 0x000fc400078e02ff */
[----:B------:R-:W-:Y:S02]  /*0330*/  IMAD.MOV R0, RZ, RZ, -R0 ;  /* 0x000000ffff007224 */ /* 0x000fe400078e0a00 */
[C---:B------:R-:W-:Y:S02]  /*0340*/  IMAD R193, R158.reuse, 0x14, RZ ;  /* 0x000000149ec17824 */ /* 0x040fe400078e02ff */
[C---:B------:R-:W-:Y:S02]  /*0350*/  IMAD R192, R158.reuse, 0x15, RZ ;  /* 0x000000159ec07824 */ /* 0x040fe400078e02ff */
[----:B-1----:R-:W-:Y:S02]  /*0360*/  IMAD.MOV.U32 R2, RZ, RZ, RZ ;  /* 0x000000ffff027224 */ /* 0x002fe400078e00ff */
[C---:B------:R-:W-:Y:S02]  /*0370*/  IMAD R191, R158.reuse, 0x16, RZ ;  /* 0x000000169ebf7824 */ /* 0x040fe400078e02ff */
[----:B------:R-:W-:-:S02]  /*0380*/  IMAD R190, R158, 0x17, RZ ;  /* 0x000000179ebe7824 */ /* 0x000fc400078e02ff */
[--C-:B--2---:R-:W-:Y:S02]  /*0390*/  IMAD.MOV R6, RZ, RZ, -R3.reuse ;  /* 0x000000ffff067224 */ /* 0x104fe400078e0a03 */
[----:B------:R-:W-:Y:S02]  /*03a0*/  IMAD R187, R158, 0x18, RZ ;  /* 0x000000189ebb7824 */ /* 0x000fe400078e02ff */
[----:B------:R-:W-:Y:S02]  /*03b0*/  IMAD R9, R6, R7, RZ ;  /* 0x0000000706097224 */ /* 0x000fe400078e02ff */
[----:B------:R-:W-:Y:S02]  /*03c0*/  IMAD R185, R158, 0x19, RZ ;  /* 0x000000199eb97824 */ /* 0x000fe400078e02ff */
[----:B------:R-:W-:-:S04]  /*03d0*/  IMAD.HI.U32 R2, R3, R9, R2 ;  /* 0x0000000903027227 */ /* 0x000fc800078e0002 */
[----:B------:R-:W-:Y:S02]  /*03e0*/  IMAD R184, R158, 0x1a, RZ ;  /* 0x0000001a9eb87824 */ /* 0x000fe400078e02ff */
[----:B------:R-:W-:-:S04]  /*03f0*/  IMAD.HI.U32 R2, R2, R11, RZ ;  /* 0x0000000b02027227 */ /* 0x000fc800078e00ff */
[----:B------:R-:W-:Y:S02]  /*0400*/  IMAD R0, R2, R0, R11 ;  /* 0x0000000002007224 */ /* 0x000fe400078e020b */
[C---:B------:R-:W-:Y:S02]  /*0410*/  IMAD R183, R158.reuse, 0x1b, RZ ;  /* 0x0000001b9eb77824 */ /* 0x040fe400078e02ff */
[C---:B------:R-:W-:Y:S01]  /*0420*/  IMAD R181, R158.reuse, 0x1c, RZ ;  /* 0x0000001c9eb57824 */ /* 0x040fe200078e02ff */
[----:B------:R-:W-:Y:S01]  /*0430*/  ISETP.GT.U32.AND P1, PT, R7, R0, PT ;  /* 0x000000000700720c */ /* 0x000fe20003f24070 */
[C---:B------:R-:W-:Y:S02]  /*0440*/  IMAD R180, R158.reuse, 0x1d, RZ ;  /* 0x0000001d9eb47824 */ /* 0x040fe400078e02ff */
[C---:B------:R-:W-:Y:S02]  /*0450*/  IMAD R178, R158.reuse, 0x1e, RZ ;  /* 0x0000001e9eb27824 */ /* 0x040fe400078e02ff */
[----:B------:R-:W-:-:S08]  /*0460*/  IMAD R177, R158, 0x1f, RZ ;  /* 0x0000001f9eb17824 */ /* 0x000fd000078e02ff */
[----:B------:R-:W-:Y:S02]  /*0470*/  @!P1 IMAD.IADD R0, R0, 0x1, -R7 ;  /* 0x0000000100009824 */ /* 0x000fe400078e0a07 */
[----:B------:R-:W-:Y:S01]  /*0480*/  @!P1 VIADD R2, R2, 0x1 ;  /* 0x0000000102029836 */ /* 0x000fe20000000000 */
[----:B------:R-:W-:Y:S02]  /*0490*/  ISETP.NE.AND P1, PT, R4, RZ, PT ;  /* 0x000000ff0400720c */ /* 0x000fe40003f25270 */
[----:B------:R-:W-:Y:S02]  /*04a0*/  ISETP.GE.U32.AND P0, PT, R0, R7, PT ;  /* 0x000000070000720c */ /* 0x000fe40003f06070 */
[----:B------:R-:W-:-:S04]  /*04b0*/  LOP3.LUT R0, R5, R4, RZ, 0x3c, !PT ;  /* 0x0000000405007212 */ /* 0x000fc800078e3cff */
[----:B------:R-:W-:Y:S01]  /*04c0*/  ISETP.GE.AND P2, PT, R0, RZ, PT ;  /* 0x000000ff0000720c */ /* 0x000fe20003f46270 */
[----:B------:R-:W-:-:S05]  /*04d0*/  VIADD R0, R188, 0x1ff ;  /* 0x000001ffbc007836 */ /* 0x000fca0000000000 */
[----:B------:R-:W-:Y:S01]  /*04e0*/  SHF.R.S32.HI R3, RZ, 0x1f, R0 ;  /* 0x0000001fff037819 */ /* 0x000fe20000011400 */
[----:B------:R-:W-:-:S03]  /*04f0*/  @P0 VIADD R2, R2, 0x1 ;  /* 0x0000000102020836 */ /* 0x000fc60000000000 */
[----:B------:R-:W-:-:S03]  /*0500*/  LEA.HI R3, R3, R0, RZ, 0x9 ;  /* 0x0000000003037211 */ /* 0x000fc600078f48ff */
[----:B------:R-:W-:Y:S01]  /*0510*/  @!P2 IMAD.MOV R2, RZ, RZ, -R2 ;  /* 0x000000ffff02a224 */ /* 0x000fe200078e0a02 */
[----:B------:R-:W-:-:S05]  /*0520*/  @!P1 LOP3.LUT R2, RZ, R4, RZ, 0x33, !PT ;  /* 0x00000004ff029212 */ /* 0x000fca00078e33ff */
[----:B------:R-:W-:Y:S02]  /*0530*/  IMAD.SHL.U32 R10, R2, 0x8, RZ ;  /* 0x00000008020a7824 */ /* 0x000fe400078e00ff */
[----:B------:R-:W-:-:S03]  /*0540*/  IMAD.MOV R2, RZ, RZ, -R2 ;  /* 0x000000ffff027224 */ /* 0x000fc600078e0a02 */
[----:B------:R-:W-:Y:S01]  /*0550*/  LEA.HI.SX32 R3, R3, -R10, 0x17 ;  /* 0x8000000a03037211 */ /* 0x000fe200078fbaff */
[----:B------:R-:W-:-:S03]  /*0560*/  IMAD R6, R4, R2, R5 ;  /* 0x0000000204067224 */ /* 0x000fc600078e0205 */
[----:B------:R-:W-:Y:S02]  /*0570*/  VIMNMX R11, R3, 0x8, PT ;  /* 0x00000008030b7848 */ /* 0x000fe40003fe0100 */
[----:B------:R-:W-:Y:S02]  /*0580*/  IABS R9, R6 ;  /* 0x0000000600097213 */ /* 0x000fe40000000000 */
[-C--:B------:R-:W-:Y:S02]  /*0590*/  IABS R7, R11.reuse ;  /* 0x0000000b00077213 */ /* 0x080fe40000000000 */
[----:B------:R-:W-:Y:S02]  /*05a0*/  IABS R4, R11 ;  /* 0x0000000b00047213 */ /* 0x000fe40000000000 */
[----:B------:R-:W1:Y:S08]  /*05b0*/  I2F.RP R0, R7 ;  /* 0x0000000700007306 */ /* 0x000e700000209400 */
[----:B-1----:R-:W1:Y:S02]  /*05c0*/  MUFU.RCP R0, R0 ;  /* 0x0000000000007308 */ /* 0x002e640000001000 */
[----:B-1----:R-:W-:-:S02]  /*05d0*/  VIADD R3, R0, 0xffffffe ;  /* 0x0ffffffe00037836 */ /* 0x002fc40000000000 */
[----:B------:R-:W-:-:S04]  /*05e0*/  IMAD.MOV R0, RZ, RZ, -R4 ;  /* 0x000000ffff007224 */ /* 0x000fc800078e0a04 */
[----:B------:R-:W1:Y:S02]  /*05f0*/  F2I.FTZ.U32.TRUNC.NTZ R3, R3 ;  /* 0x0000000300037305 */ /* 0x000e64000021f000 */
[----:B-1----:R-:W-:-:S04]  /*0600*/  IMAD.MOV R8, RZ, RZ, -R3 ;  /* 0x000000ffff087224 */ /* 0x002fc800078e0a03 */
[----:B------:R-:W-:Y:S02]  /*0610*/  IMAD.MOV.U32 R2, RZ, RZ, R8 ;  /* 0x000000ffff027224 */ /* 0x000fe400078e0008 */
[----:B------:R-:W1:Y:S02]  /*0620*/  I2F.RP R8, R25 ;  /* 0x0000001900087306 */ /* 0x000e640000209400 */
[----:B------:R-:W-:Y:S02]  /*0630*/  IMAD R5, R2, R7, RZ ;  /* 0x0000000702057224 */ /* 0x000fe400078e02ff */
[----:B------:R-:W-:-:S04]  /*0640*/  IMAD.MOV.U32 R2, RZ, RZ, RZ ;  /* 0x000000ffff027224 */ /* 0x000fc800078e00ff */
[----:B------:R-:W-:Y:S02]  /*0650*/  IMAD.HI.U32 R2, R3, R5, R2 ;  /* 0x0000000503027227 */ /* 0x000fe400078e0002 */
[----:B------:R-:W2:Y:S04]  /*0660*/  I2F.RP R3, R16 ;  /* 0x0000001000037306 */ /* 0x000ea80000209400 */
[----:B------:R-:W-:-:S04]  /*0670*/  IMAD.HI.U32 R2, R2, R9, RZ ;  /* 0x0000000902027227 */ /* 0x000fc800078e00ff */
[----:B------:R-:W-:Y:S01]  /*0680*/  IMAD R0, R2, R0, R9 ;  /* 0x0000000002007224 */ /* 0x000fe200078e0209 */
[----:B-1----:R-:W-:Y:S01]  /*0690*/  MUFU.RCP R8, R8 ;  /* 0x0000000800087308 */ /* 0x002fe20000001000 */
[----:B------:R-:W-:-:S03]  /*06a0*/  SHF.R.U32.HI R9, RZ, 0x5, R67 ;  /* 0x00000005ff097819 */ /* 0x000fc60000011643 */
[----:B------:R-:W-:Y:S02]  /*06b0*/  ISETP.GT.U32.AND P1, PT, R7, R0, PT ;  /* 0x000000000700720c */ /* 0x000fe40003f24070 */
[----:B------:R-:W-:Y:S02]  /*06c0*/  SGXT.U32 R9, R9, 0x2 ;  /* 0x000000020909781a */ /* 0x000fe40000000000 */
[----:B--2---:R-:W1:Y:S09]  /*06d0*/  MUFU.RCP R3, R3 ;  /* 0x0000000300037308 */ /* 0x004e720000001000 */
[----:B------:R-:W-:-:S02]  /*06e0*/  @!P1 IMAD.IADD R0, R0, 0x1, -R7 ;  /* 0x0000000100009824 */ /* 0x000fc400078e0a07 */
[----:B------:R-:W-:Y:S01]  /*06f0*/  @!P1 VIADD R2, R2, 0x1 ;  /* 0x0000000102029836 */ /* 0x000fe20000000000 */
[----:B------:R-:W-:Y:S02]  /*0700*/  ISETP.NE.AND P1, PT, R11, RZ, PT ;  /* 0x000000ff0b00720c */ /* 0x000fe40003f25270 */
[----:B------:R-:W-:Y:S02]  /*0710*/  ISETP.GE.U32.AND P0, PT, R0, R7, PT ;  /* 0x000000070000720c */ /* 0x000fe40003f06070 */
[----:B------:R-:W-:Y:S01]  /*0720*/  LOP3.LUT R0, R6, R11, RZ, 0x3c, !PT ;  /* 0x0000000b06007212 */ /* 0x000fe200078e3cff */
[----:B-1----:R-:W-:-:S03]  /*0730*/  VIADD R4, R3, 0xffffffe ;  /* 0x0ffffffe03047836 */ /* 0x002fc60000000000 */
[----:B------:R-:W-:Y:S01]  /*0740*/  ISETP.GE.AND P2, PT, R0, RZ, PT ;  /* 0x000000ff0000720c */ /* 0x000fe20003f46270 */
[----:B------:R1:W2:Y:S06]  /*0750*/  F2I.FTZ.U32.TRUNC.NTZ R5, R4 ;  /* 0x0000000400057305 */ /* 0x0002ac000021f000 */
[----:B------:R-:W-:Y:S02]  /*0760*/  @P0 VIADD R2, R2, 0x1 ;  /* 0x0000000102020836 */ /* 0x000fe40000000000 */
[----:B-1----:R-:W-:-:S04]  /*0770*/  IMAD.MOV.U32 R4, RZ, RZ, RZ ;  /* 0x000000ffff047224 */ /* 0x002fc800078e00ff */
[----:B------:R-:W-:Y:S01]  /*0780*/  @!P2 IMAD.MOV R2, RZ, RZ, -R2 ;  /* 0x000000ffff02a224 */ /* 0x000fe200078e0a02 */
[----:B------:R-:W-:-:S05]  /*0790*/  @!P1 LOP3.LUT R2, RZ, R11, RZ, 0x33, !PT ;  /* 0x0000000bff029212 */ /* 0x000fca00078e33ff */
[----:B------:R-:W-:-:S04]  /*07a0*/  IMAD.MOV R0, RZ, RZ, -R2 ;  /* 0x000000ffff007224 */ /* 0x000fc800078e0a02 */
[----:B------:R-:W-:Y:S02]  /*07b0*/  IMAD R0, R11, R0, R6 ;  /* 0x000000000b007224 */ /* 0x000fe400078e0206 */
[----:B------:R-:W-:Y:S01]  /*07c0*/  VIADD R6, R8, 0xffffffe ;  /* 0x0ffffffe08067836 */ /* 0x000fe20000000000 */
[----:B------:R-:W-:Y:S01]  /*07d0*/  LOP3.LUT R8, R67, 0x7f, RZ, 0xc0, !PT ;  /* 0x0000007f43087812 */ /* 0x000fe200078ec0ff */
[----:B------:R-:W-:Y:S02]  /*07e0*/  IMAD.IADD R0, R10, 0x1, R0 ;  /* 0x000000010a007824 */ /* 0x000fe400078e0200 */
[----:B------:R1:W3:Y:S01]  /*07f0*/  F2I.FTZ.U32.TRUNC.NTZ R7, R6 ;  /* 0x0000000600077305 */ /* 0x0002e2000021f000 */
[----:B--2---:R-:W-:Y:S02]  /*0800*/  IMAD.MOV R11, RZ, RZ, -R5 ;  /* 0x000000ffff0b7224 */ /* 0x004fe400078e0a05 */
[----:B------:R-:W-:Y:S01]  /*0810*/  R2UR UR4, R0 ;  /* 0x00000000000472ca */ /* 0x000fe200000e0000 */
[----:B------:R-:W-:-:S02]  /*0820*/  IMAD.SHL.U32 R0, R2, 0x40, RZ ;  /* 0x0000004002007824 */ /* 0x000fc400078e00ff */
[----:B------:R-:W-:Y:S02]  /*0830*/  IMAD R11, R11, R16, RZ ;  /* 0x000000100b0b7224 */ /* 0x000fe400078e02ff */
[----:B-1----:R-:W-:Y:S01]  /*0840*/  IMAD.MOV.U32 R6, RZ, RZ, RZ ;  /* 0x000000ffff067224 */ /* 0x002fe200078e00ff */
[----:B------:R-:W-:Y:S01]  /*0850*/  LOP3.LUT R9, R0, R9, RZ, 0xfc, !PT ;  /* 0x0000000900097212 */ /* 0x000fe200078efcff */
[----:B------:R-:W-:-:S03]  /*0860*/  IMAD.HI.U32 R4, R5, R11, R4 ;  /* 0x0000000b05047227 */ /* 0x000fc600078e0004 */
[----:B------:R-:W-:Y:S01]  /*0870*/  IABS R13, R9 ;  /* 0x00000009000d7213 */ /* 0x000fe20000000000 */
[----:B---3--:R-:W-:Y:S02]  /*0880*/  IMAD.MOV R3, RZ, RZ, -R7 ;  /* 0x000000ffff037224 */ /* 0x008fe400078e0a07 */
[----:B------:R-:W-:Y:S01]  /*0890*/  ULEA UR4, UR4, UR5, 0x9 ;  /* 0x0000000504047291 */ /* 0x000fe2000f8e483f */
[C---:B------:R-:W-:Y:S01]  /*08a0*/  LOP3.LUT R32, R9.reuse, 0x10, RZ, 0xfc, !PT ;  /* 0x0000001009207812 */ /* 0x040fe200078efcff */
[----:B------:R-:W-:Y:S01]  /*08b0*/  IMAD.MOV.U32 R2, RZ, RZ, R3 ;  /* 0x000000ffff027224 */ /* 0x000fe200078e0003 */
[----:B------:R-:W-:-:S03]  /*08c0*/  LOP3.LUT R33, R9, 0x14, RZ, 0xfc, !PT ;  /* 0x0000001409217812 */ /* 0x000fc600078efcff */
[----:B------:R-:W-:Y:S01]  /*08d0*/  VIADD R3, R8, UR4 ;  /* 0x0000000408037c36 */ /* 0x000fe20008000000 */
[----:B------:R-:W-:Y:S01]  /*08e0*/  IABS R21, R32 ;  /* 0x0000002000157213 */ /* 0x000fe20000000000 */
[----:B------:R-:W-:Y:S01]  /*08f0*/  IMAD R11, R2, R25, RZ ;  /* 0x00000019020b7224 */ /* 0x000fe200078e02ff */
[----:B------:R-:W-:Y:S01]  /*0900*/  LOP3.LUT R34, R9, 0x18, RZ, 0xfc, !PT ;  /* 0x0000001809227812 */ /* 0x000fe200078efcff */
[----:B------:R-:W-:Y:S01]  /*0910*/  VIADD R5, R3, 0x80 ;  /* 0x0000008003057836 */ /* 0x000fe20000000000 */
[----:B------:R-:W-:Y:S01]  /*0920*/  IABS R2, R3 ;  /* 0x0000000300027213 */ /* 0x000fe20000000000 */
[----:B------:R-:W-:Y:S01]  /*0930*/  IMAD.HI.U32 R10, R7, R11, R6 ;  /* 0x0000000b070a7227 */ /* 0x000fe200078e0006 */
[C---:B------:R-:W-:Y:S01]  /*0940*/  LOP3.LUT R35, R9.reuse, 0x20, RZ, 0xfc, !PT ;  /* 0x0000002009237812 */ /* 0x040fe200078efcff */
[----:B------:R-:W-:Y:S01]  /*0950*/  ULDC.64 UR4, c[0x0][0x210] ;  /* 0x0000840000047ab9 */ /* 0x000fe20000000a00 */
[----:B------:R-:W-:Y:S01]  /*0960*/  IABS R12, R5 ;  /* 0x00000005000c7213 */ /* 0x000fe20000000000 */
[----:B------:R-:W-:Y:S01]  /*0970*/  IMAD.MOV.U32 R7, RZ, RZ, R2 ;  /* 0x000000ffff077224 */ /* 0x000fe200078e0002 */
[----:B------:R-:W-:Y:S01]  /*0980*/  IABS R24, R35 ;  /* 0x0000002300187213 */ /* 0x000fe20000000000 */
[----:B------:R-:W-:Y:S01]  /*0990*/  IMAD.HI.U32 R6, R10, R13, RZ ;  /* 0x0000000d0a067227 */ /* 0x000fe200078e00ff */
[----:B------:R-:W-:-:S02]  /*09a0*/  LOP3.LUT R36, R9, 0x24, RZ, 0xfc, !PT ;  /* 0x0000002409247812 */ /* 0x000fc400078efcff */
[C---:B------:R-:W-:Y:S01]  /*09b0*/  LOP3.LUT R37, R9.reuse, 0x28, RZ, 0xfc, !PT ;  /* 0x0000002809257812 */ /* 0x040fe200078efcff */
[----:B------:R-:W-:Y:S01]  /*09c0*/  IMAD.MOV.U32 R11, RZ, RZ, R12 ;  /* 0x000000ffff0b7224 */ /* 0x000fe200078e000c */
[----:B------:R-:W-:Y:S01]  /*09d0*/  IABS R27, R36 ;  /* 0x00000024001b7213 */ /* 0x000fe20000000000 */
[C---:B------:R-:W-:Y:S01]  /*09e0*/  IMAD.HI.U32 R2, R4.reuse, R7, RZ ;  /* 0x0000000704027227 */ /* 0x040fe200078e00ff */
[----:B------:R-:W-:Y:S02]  /*09f0*/  IABS R28, R37 ;  /* 0x00000025001c7213 */ /* 0x000fe40000000000 */
[C---:B------:R-:W-:Y:S01]  /*0a00*/  LOP3.LUT R38, R9.reuse, 0x2c, RZ, 0xfc, !PT ;  /* 0x0000002c09267812 */ /* 0x040fe200078efcff */
[----:B------:R-:W-:Y:S01]  /*0a10*/  IMAD.HI.U32 R4, R4, R11, RZ ;  /* 0x0000000b04047227 */ /* 0x000fe200078e00ff */
[C---:B------:R-:W-:Y:S02]  /*0a20*/  LOP3.LUT R40, R9.reuse, 0x34, RZ, 0xfc, !PT ;  /* 0x0000003409287812 */ /* 0x040fe400078efcff */
[C---:B------:R-:W-:Y:S01]  /*0a30*/  LOP3.LUT R39, R9.reuse, 0x30, RZ, 0xfc, !PT ;  /* 0x0000003009277812 */ /* 0x040fe200078efcff */
[----:B------:R-:W-:Y:S01]  /*0a40*/  IMAD.MOV R14, RZ, RZ, -R6 ;  /* 0x000000ffff0e7224 */ /* 0x000fe200078e0a06 */
[----:B------:R-:W-:Y:S01]  /*0a50*/  LOP3.LUT R30, R9, 0x38, RZ, 0xfc, !PT ;  /* 0x00000038091e7812 */ /* 0x000fe200078efcff */
[----:B------:R-:W-:Y:S01]  /*0a60*/  IMAD.MOV R6, RZ, RZ, -R2 ;  /* 0x000000ffff067224 */ /* 0x000fe200078e0a02 */
[----:B------:R-:W-:Y:S01]  /*0a70*/  LEA.HI R2, R67, R0, RZ, 0x1b ;  /* 0x0000000043027211 */ /* 0x000fe200078fd8ff */
[----:B------:R-:W-:Y:S01]  /*0a80*/  IMAD.MOV R12, RZ, RZ, -R4 ;  /* 0x000000ffff0c7224 */ /* 0x000fe200078e0a04 */
[----:B------:R-:W-:Y:S01]  /*0a90*/  IABS R29, R30 ;  /* 0x0000001e001d7213 */ /* 0x000fe20000000000 */
[----:B------:R-:W-:-:S02]  /*0aa0*/  IMAD R6, R16, R6, R7 ;  /* 0x0000000610067224 */ /* 0x000fc400078e0207 */
[C---:B------:R-:W-:Y:S01]  /*0ab0*/  IMAD R7, R16.reuse, R12, R11 ;  /* 0x0000000c10077224 */ /* 0x040fe200078e020b */
[----:B------:R-:W-:Y:S01]  /*0ac0*/  LOP3.LUT R11, R9, 0x4, RZ, 0xfc, !PT ;  /* 0x00000004090b7812 */ /* 0x000fe200078efcff */
[----:B------:R-:W-:Y:S01]  /*0ad0*/  IMAD R4, R25, R14, R13 ;  /* 0x0000000e19047224 */ /* 0x000fe200078e020d */
[----:B------:R-:W-:Y:S01]  /*0ae0*/  ISETP.GT.U32.AND P3, PT, R16, R6, PT ;  /* 0x000000061000720c */ /* 0x000fe20003f64070 */
[----:B------:R-:W-:Y:S01]  /*0af0*/  VIADD R14, R2, 0x1c ;  /* 0x0000001c020e7836 */ /* 0x000fe20000000000 */
[----:B------:R-:W-:Y:S01]  /*0b00*/  ISETP.GT.U32.AND P5, PT, R16, R7, PT ;  /* 0x000000071000720c */ /* 0x000fe20003fa4070 */
[----:B------:R-:W-:Y:S01]  /*0b10*/  VIADD R31, R2, 0x3c ;  /* 0x0000003c021f7836 */ /* 0x000fe20000000000 */
[----:B------:R-:W-:Y:S02]  /*0b20*/  IABS R18, R11 ;  /* 0x0000000b00127213 */ /* 0x000fe40000000000 */
[----:B------:R-:W-:Y:S02]  /*0b30*/  IABS R17, R14 ;  /* 0x0000000e00117213 */ /* 0x000fe40000000000 */
[----:B------:R-:W-:Y:S01]  /*0b40*/  ISETP.GE.AND P1, PT, R11, RZ, PT ;  /* 0x000000ff0b00720c */ /* 0x000fe20003f26270 */
[----:B------:R-:W-:Y:S01]  /*0b50*/  IMAD.HI.U32 R11, R10, R18, RZ ;  /* 0x000000120a0b7227 */ /* 0x000fe200078e00ff */
[----:B------:R-:W-:-:S02]  /*0b60*/  LOP3.LUT R12, R9, 0x8, RZ, 0xfc, !PT ;  /* 0x00000008090c7812 */ /* 0x000fc400078efcff */
[----:B------:R-:W-:Y:S01]  /*0b70*/  LOP3.LUT R13, R9, 0xc, RZ, 0xfc, !PT ;  /* 0x0000000c090d7812 */ /* 0x000fe200078efcff */
[----:B------:R-:W-:Y:S01]  /*0b80*/  IMAD.HI.U32 R15, R10, R17, RZ ;  /* 0x000000110a0f7227 */ /* 0x000fe200078e00ff */
[----:B------:R-:W-:Y:S02]  /*0b90*/  IABS R19, R12 ;  /* 0x0000000c00137213 */ /* 0x000fe40000000000 */
[----:B------:R-:W-:Y:S01]  /*0ba0*/  IABS R20, R13 ;  /* 0x0000000d00147213 */ /* 0x000fe20000000000 */
[--C-:B------:R-:W-:Y:S01]  /*0bb0*/  @!P5 IMAD.IADD R7, R7, 0x1, -R16.reuse ;  /* 0x000000010707d824 */ /* 0x100fe200078e0a10 */
[----:B------:R-:W-:Y:S01]  /*0bc0*/  ISETP.GE.AND P0, PT, R12, RZ, PT ;  /* 0x000000ff0c00720c */ /* 0x000fe20003f06270 */
[----:B------:R-:W-:Y:S01]  /*0bd0*/  @!P3 IMAD.IADD R6, R6, 0x1, -R16 ;  /* 0x000000010606b824 */ /* 0x000fe200078e0a10 */
[----:B------:R-:W-:Y:S01]  /*0be0*/  ISETP.GE.AND P4, PT, R13, RZ, PT ;  /* 0x000000ff0d00720c */ /* 0x000fe20003f86270 */
[----:B------:R-:W-:Y:S01]  /*0bf0*/  IMAD.MOV R22, RZ, RZ, -R15 ;  /* 0x000000ffff167224 */ /* 0x000fe200078e0a0f */
[C---:B------:R-:W-:Y:S01]  /*0c00*/  ISETP.GT.U32.AND P6, PT, R16.reuse, R7, PT ;  /* 0x000000071000720c */ /* 0x040fe20003fc4070 */
[----:B------:R-:W-:Y:S01]  /*0c10*/  IMAD.MOV R11, RZ, RZ, -R11 ;  /* 0x000000ffff0b7224 */ /* 0x000fe200078e0a0b */
[----:B------:R-:W-:Y:S01]  /*0c20*/  ISETP.GT.U32.AND P5, PT, R16, R6, PT ;  /* 0x000000061000720c */ /* 0x000fe20003fa4070 */
[C---:B------:R-:W-:Y:S01]  /*0c30*/  IMAD R17, R25.reuse, R22, R17 ;  /* 0x0000001619117224 */ /* 0x040fe200078e0211 */
[----:B------:R-:W-:Y:S01]  /*0c40*/  ISETP.GE.AND P2, PT, R14, RZ, PT ;  /* 0x000000ff0e00720c */ /* 0x000fe20003f46270 */
[C---:B------:R-:W-:Y:S01]  /*0c50*/  IMAD R11, R25.reuse, R11, R18 ;  /* 0x0000000b190b7224 */ /* 0x040fe200078e0212 */
[----:B------:R-:W-:Y:S01]  /*0c60*/  IABS R22, R34 ;  /* 0x0000002200167213 */ /* 0x000fe20000000000 */
[----:B------:R-:W-:Y:S01]  /*0c70*/  IMAD.HI.U32 R12, R10, R19, RZ ;  /* 0x000000130a0c7227 */ /* 0x000fe200078e00ff */
[----:B------:R-:W-:-:S03]  /*0c80*/  ISETP.GT.U32.AND P3, PT, R25, R17, PT ;  /* 0x000000111900720c */ /* 0x000fc60003f64070 */
[----:B------:R-:W-:-:S04]  /*0c90*/  IMAD.HI.U32 R13, R10, R20, RZ ;  /* 0x000000140a0d7227 */ /* 0x000fc800078e00ff */
[--C-:B------:R-:W-:Y:S01]  /*0ca0*/  @!P6 IMAD.IADD R7, R7, 0x1, -R16.reuse ;  /* 0x000000010707e824 */ /* 0x100fe200078e0a10 */
[C---:B------:R-:W-:Y:S01]  /*0cb0*/  ISETP.GT.U32.AND P6, PT, R25.reuse, R4, PT ;  /* 0x000000041900720c */ /* 0x040fe20003fc4070 */
[----:B------:R-:W-:Y:S01]  /*0cc0*/  @!P5 IMAD.IADD R6, R6, 0x1, -R16 ;  /* 0x000000010606d824 */ /* 0x000fe200078e0a10 */
[----:B------:R-:W-:Y:S01]  /*0cd0*/  ISETP.GT.U32.AND P5, PT, R25, R11, PT ;  /* 0x0000000b1900720c */ /* 0x000fe20003fa4070 */
[----:B------:R-:W-:Y:S02]  /*0ce0*/  IMAD.MOV R12, RZ, RZ, -R12 ;  /* 0x000000ffff0c7224 */ /* 0x000fe400078e0a0c */
[----:B------:R-:W-:Y:S02]  /*0cf0*/  @!P3 IMAD.IADD R17, R17, 0x1, -R25 ;  /* 0x000000011111b824 */ /* 0x000fe400078e0a19 */
[----:B------:R-:W-:Y:S02]  /*0d00*/  IMAD.MOV R13, RZ, RZ, -R13 ;  /* 0x000000ffff0d7224 */ /* 0x000fe400078e0a0d */
[----:B------:R-:W-:-:S02]  /*0d10*/  IMAD R12, R25, R12, R19 ;  /* 0x0000000c190c7224 */ /* 0x000fc400078e0213 */
[C---:B------:R-:W-:Y:S01]  /*0d20*/  IMAD R13, R25.reuse, R13, R20 ;  /* 0x0000000d190d7224 */ /* 0x040fe200078e0214 */
[----:B------:R-:W-:Y:S01]  /*0d30*/  IABS R20, R33 ;  /* 0x0000002100147213 */ /* 0x000fe20000000000 */
[--C-:B------:R-:W-:Y:S01]  /*0d40*/  @!P6 IMAD.IADD R4, R4, 0x1, -R25.reuse ;  /* 0x000000010404e824 */ /* 0x100fe200078e0a19 */
[----:B------:R-:W-:Y:S01]  /*0d50*/  ISETP.GT.U32.AND P6, PT, R25, R17, PT ;  /* 0x000000111900720c */ /* 0x000fe20003fc4070 */
[----:B------:R-:W-:Y:S02]  /*0d60*/  @!P5 IMAD.IADD R11, R11, 0x1, -R25 ;  /* 0x000000010b0bd824 */ /* 0x000fe400078e0a19 */
[----:B------:R-:W-:Y:S01]  /*0d70*/  IMAD.HI.U32 R14, R10, R21, RZ ;  /* 0x000000150a0e7227 */ /* 0x000fe200078e00ff */
[C---:B------:R-:W-:Y:S02]  /*0d80*/  ISETP.GT.U32.AND P3, PT, R25.reuse, R4, PT ;  /* 0x000000041900720c */ /* 0x040fe40003f64070 */
[----:B------:R-:W-:Y:S01]  /*0d90*/  ISETP.GT.U32.AND P5, PT, R25, R11, PT ;  /* 0x0000000b1900720c */ /* 0x000fe20003fa4070 */
[----:B------:R-:W-:-:S02]  /*0da0*/  IMAD.MOV R14, RZ, RZ, -R14 ;  /* 0x000000ffff0e7224 */ /* 0x000fc400078e0a0e */
[----:B------:R-:W-:-:S04]  /*0db0*/  IMAD.HI.U32 R15, R10, R20, RZ ;  /* 0x000000140a0f7227 */ /* 0x000fc800078e00ff */
[----:B------:R-:W-:Y:S01]  /*0dc0*/  @!P6 IMAD.IADD R17, R17, 0x1, -R25 ;  /* 0x000000011111e824 */ /* 0x000fe200078e0a19 */
[C---:B------:R-:W-:Y:S01]  /*0dd0*/  ISETP.GT.U32.AND P6, PT, R25.reuse, R12, PT ;  /* 0x0000000c1900720c */ /* 0x040fe20003fc4070 */
[----:B------:R-:W-:Y:S02]  /*0de0*/  IMAD R14, R25, R14, R21 ;  /* 0x0000000e190e7224 */ /* 0x000fe400078e0215 */
[----:B------:R-:W-:-:S04]  /*0df0*/  IMAD.HI.U32 R16, R10, R22, RZ ;  /* 0x000000160a107227 */ /* 0x000fc800078e00ff */
[----:B------:R-:W-:Y:S02]  /*0e00*/  IMAD.MOV R21, RZ, RZ, -R15 ;  /* 0x000000ffff157224 */ /* 0x000fe400078e0a0f */
[----:B------:R-:W-:Y:S02]  /*0e10*/  IMAD.MOV R23, RZ, RZ, -R16 ;  /* 0x000000ffff177224 */ /* 0x000fe400078e0a10 */
[----:B------:R-:W-:Y:S02]  /*0e20*/  IMAD R16, R25, R21, R20 ;  /* 0x0000001519107224 */ /* 0x000fe400078e0214 */
[--C-:B------:R-:W-:Y:S01]  /*0e30*/  @!P5 IMAD.IADD R11, R11, 0x1, -R25.reuse ;  /* 0x000000010b0bd824 */ /* 0x100fe200078e0a19 */
[C---:B------:R-:W-:Y:S01]  /*0e40*/  ISETP.GT.U32.AND P5, PT, R25.reuse, R14, PT ;  /* 0x0000000e1900720c */ /* 0x040fe20003fa4070 */
[----:B------:R-:W-:Y:S01]  /*0e50*/  @!P6 IMAD.IADD R12, R12, 0x1, -R25 ;  /* 0x000000010c0ce824 */ /* 0x000fe200078e0a19 */
[----:B------:R-:W-:Y:S01]  /*0e60*/  ISETP.GT.U32.AND P6, PT, R25, R16, PT ;  /* 0x000000101900720c */ /* 0x000fe20003fc4070 */
[----:B------:R-:W-:-:S04]  /*0e70*/  IMAD.HI.U32 R18, R10, R24, RZ ;  /* 0x000000180a127227 */ /* 0x000fc800078e00ff */
[----:B------:R-:W-:Y:S02]  /*0e80*/  IMAD.MOV R26, RZ, RZ, -R18 ;  /* 0x000000ffff1a7224 */ /* 0x000fe400078e0a12 */
[C---:B------:R-:W-:Y:S01]  /*0e90*/  IMAD R18, R25.reuse, R23, R22 ;  /* 0x0000001719127224 */ /* 0x040fe200078e0216 */
[----:B------:R-:W-:Y:S01]  /*0ea0*/  IABS R23, R38 ;  /* 0x0000002600177213 */ /* 0x000fe20000000000 */
[C---:B------:R-:W-:Y:S02]  /*0eb0*/  IMAD R20, R25.reuse, R26, R24 ;  /* 0x0000001a19147224 */ /* 0x040fe400078e0218 */
[----:B------:R-:W-:Y:S01]  /*0ec0*/  @!P5 IMAD.IADD R14, R14, 0x1, -R25 ;  /* 0x000000010e0ed824 */ /* 0x000fe200078e0a19 */
[----:B------:R-:W-:Y:S01]  /*0ed0*/  ISETP.GT.U32.AND P5, PT, R25, R18, PT ;  /* 0x000000121900720c */ /* 0x000fe20003fa4070 */
[----:B------:R-:W-:-:S04]  /*0ee0*/  IMAD.HI.U32 R19, R10, R27, RZ ;  /* 0x0000001b0a137227 */ /* 0x000fc800078e00ff */
[--C-:B------:R-:W-:Y:S01]  /*0ef0*/  @!P3 IMAD.IADD R4, R4, 0x1, -R25.reuse ;  /* 0x000000010404b824 */ /* 0x100fe200078e0a19 */
[C---:B------:R-:W-:Y:S01]  /*0f00*/  ISETP.GT.U32.AND P3, PT, R25.reuse, R13, PT ;  /* 0x0000000d1900720c */ /* 0x040fe20003f64070 */
[----:B------:R-:W-:Y:S01]  /*0f10*/  @!P6 IMAD.IADD R16, R16, 0x1, -R25 ;  /* 0x000000011010e824 */ /* 0x000fe200078e0a19 */
[----:B------:R-:W-:Y:S01]  /*0f20*/  ISETP.GT.U32.AND P6, PT, R25, R20, PT ;  /* 0x000000141900720c */ /* 0x000fe20003fc4070 */
[----:B------:R-:W-:Y:S01]  /*0f30*/  IMAD.MOV R22, RZ, RZ, -R19 ;  /* 0x000000ffff167224 */ /* 0x000fe200078e0a13 */
[----:B------:R-:W-:Y:S01]  /*0f40*/  IABS R19, R39 ;  /* 0x0000002700137213 */ /* 0x000fe20000000000 */
[----:B------:R-:W-:-:S04]  /*0f50*/  IMAD.HI.U32 R15, R10, R28, RZ ;  /* 0x0000001c0a0f7227 */ /* 0x000fc800078e00ff */
[C---:B------:R-:W-:Y:S01]  /*0f60*/  IMAD R21, R25.reuse, R22, R27 ;  /* 0x0000001619157224 */ /* 0x040fe200078e021b */
[----:B------:R-:W-:Y:S01]  /*0f70*/  IABS R27, R40 ;  /* 0x00000028001b7213 */ /* 0x000fe20000000000 */
[----:B------:R-:W-:Y:S02]  /*0f80*/  @!P5 IMAD.IADD R18, R18, 0x1, -R25 ;  /* 0x000000011212d824 */ /* 0x000fe400078e0a19 */
[----:B------:R-:W-:Y:S01]  /*0f90*/  IMAD.MOV R15, RZ, RZ, -R15 ;  /* 0x000000ffff0f7224 */ /* 0x000fe200078e0a0f */
[----:B------:R-:W-:Y:S01]  /*0fa0*/  ISETP.GT.U32.AND P5, PT, R25, R21, PT ;  /* 0x000000151900720c */ /* 0x000fe20003fa4070 */
[--C-:B------:R-:W-:Y:S01]  /*0fb0*/  @!P3 IMAD.IADD R13, R13, 0x1, -R25.reuse ;  /* 0x000000010d0db824 */ /* 0x100fe200078e0a19 */
[----:B------:R-:W-:Y:S01]  /*0fc0*/  ISETP.GE.AND P3, PT, R9, RZ, PT ;  /* 0x000000ff0900720c */ /* 0x000fe20003f66270 */
[----:B------:R-:W-:Y:S01]  /*0fd0*/  @!P6 IMAD.IADD R20, R20, 0x1, -R25 ;  /* 0x000000011414e824 */ /* 0x000fe200078e0a19 */
[C---:B------:R-:W-:Y:S01]  /*0fe0*/  ISETP.GT.U32.AND P6, PT, R25.reuse, R12, PT ;  /* 0x0000000c1900720c */ /* 0x040fe20003fc4070 */
[----:B------:R-:W-:-:S02]  /*0ff0*/  IMAD R22, R25, R15, R28 ;  /* 0x0000000f19167224 */ /* 0x000fc400078e021c */
[----:B------:R-:W-:-:S04]  /*1000*/  IMAD.HI.U32 R2, R10, R23, RZ ;  /* 0x000000170a027227 */ /* 0x000fc800078e00ff */
[----:B------:R-:W-:-:S04]  /*1010*/  IMAD.HI.U32 R15, R10, R27, RZ ;  /* 0x0000001b0a0f7227 */ /* 0x000fc800078e00ff */
[----:B------:R-:W-:-:S04]  /*1020*/  IMAD.HI.U32 R9, R10, R19, RZ ;  /* 0x000000130a097227 */ /* 0x000fc800078e00ff */
[----:B------:R-:W-:Y:S02]  /*1030*/  IMAD.MOV R24, RZ, RZ, -R2 ;  /* 0x000000ffff187224 */ /* 0x000fe400078e0a02 */
[----:B------:R-:W-:Y:S02]  /*1040*/  IMAD.MOV R28, RZ, RZ, -R15 ;  /* 0x000000ffff1c7224 */ /* 0x000fe400078e0a0f */
[----:B------:R-:W-:Y:S01]  /*1050*/  @!P1 IMAD.MOV R11, RZ, RZ, -R11 ;  /* 0x000000ffff0b9224 */ /* 0x000fe200078e0a0b */
[----:B------:R-:W-:Y:S01]  /*1060*/  ISETP.GT.U32.AND P1, PT, R25, R18, PT ;  /* 0x000000121900720c */ /* 0x000fe20003f24070 */
[----:B------:R-:W-:Y:S01]  /*1070*/  IMAD.MOV R26, RZ, RZ, -R9 ;  /* 0x000000ffff1a7224 */ /* 0x000fe200078e0a09 */
[----:B------:R-:W-:Y:S01]  /*1080*/  IABS R9, R31 ;  /* 0x0000001f00097213 */ /* 0x000fe20000000000 */
[----:B------:R-:W-:Y:S01]  /*1090*/  @!P5 IMAD.IADD R21, R21, 0x1, -R25 ;  /* 0x000000011515d824 */ /* 0x000fe200078e0a19 */
[----:B------:R-:W-:Y:S01]  /*10a0*/  ISETP.GT.U32.AND P5, PT, R25, R14, PT ;  /* 0x0000000e1900720c */ /* 0x000fe20003fa4070 */
[----:B------:R-:W-:-:S02]  /*10b0*/  IMAD.MOV.U32 R15, RZ, RZ, R4 ;  /* 0x000000ffff0f7224 */ /* 0x000fc400078e0004 */
[C---:B------:R-:W-:Y:S02]  /*10c0*/  IMAD R23, R25.reuse, R24, R23 ;  /* 0x0000001819177224 */ /* 0x040fe400078e0217 */
[C---:B------:R-:W-:Y:S02]  /*10d0*/  IMAD R24, R25.reuse, R26, R19 ;  /* 0x0000001a19187224 */ /* 0x040fe400078e0213 */
[----:B------:R-:W-:Y:S01]  /*10e0*/  @!P6 IMAD.IADD R12, R12, 0x1, -R25 ;  /* 0x000000010c0ce824 */ /* 0x000fe200078e0a19 */
[C---:B------:R-:W-:Y:S01]  /*10f0*/  ISETP.GT.U32.AND P6, PT, R25.reuse, R13, PT ;  /* 0x0000000d1900720c */ /* 0x040fe20003fc4070 */
[----:B------:R-:W-:Y:S01]  /*1100*/  @!P3 IMAD.MOV R15, RZ, RZ, -R15 ;  /* 0x000000ffff0fb224 */ /* 0x000fe200078e0a0f */
[----:B------:R-:W-:Y:S01]  /*1110*/  ISETP.GT.U32.AND P3, PT, R25, R16, PT ;  /* 0x000000101900720c */ /* 0x000fe20003f64070 */
[----:B------:R-:W-:Y:S01]  /*1120*/  IMAD.MOV.U32 R19, RZ, RZ, R17 ;  /* 0x000000ffff137224 */ /* 0x000fe200078e0011 */
[----:B------:R-:W-:Y:S01]  /*1130*/  LOP3.LUT R17, R67, 0x60, RZ, 0xc0, !PT ;  /* 0x0000006043117812 */ /* 0x000fe200078ec0ff */
[----:B------:R-:W-:-:S04]  /*1140*/  IMAD.HI.U32 R2, R10, R29, RZ ;  /* 0x0000001d0a027227 */ /* 0x000fc800078e00ff */
[C---:B------:R-:W-:Y:S02]  /*1150*/  IMAD R26, R25.reuse, R28, R27 ;  /* 0x0000001c191a7224 */ /* 0x040fe400078e021b */
[----:B------:R-:W-:Y:S02]  /*1160*/  IMAD.MOV.U32 R27, RZ, RZ, R9 ;  /* 0x000000ffff1b7224 */ /* 0x000fe400078e0009 */
[----:B------:R-:W-:Y:S01]  /*1170*/  @!P2 IMAD.MOV R19, RZ, RZ, -R19 ;  /* 0x000000ffff13a224 */ /* 0x000fe200078e0a13 */
[C---:B------:R-:W-:Y:S01]  /*1180*/  ISETP.GT.U32.AND P2, PT, R25.reuse, R21, PT ;  /* 0x000000151900720c */ /* 0x040fe20003f44070 */
[----:B------:R-:W-:Y:S01]  /*1190*/  @!P0 IMAD.MOV R12, RZ, RZ, -R12 ;  /* 0x000000ffff0c8224 */ /* 0x000fe200078e0a0c */
[----:B------:R-:W-:Y:S01]  /*11a0*/  ISETP.GT.U32.AND P0, PT, R25, R20, PT ;  /* 0x000000141900720c */ /* 0x000fe20003f04070 */
[----:B------:R-:W-:Y:S02]  /*11b0*/  IMAD.MOV R28, RZ, RZ, -R2 ;  /* 0x000000ffff1c7224 */ /* 0x000fe400078e0a02 */
[----:B------:R-:W-:-:S04]  /*11c0*/  IMAD.HI.U32 R2, R10, R27, RZ ;  /* 0x0000001b0a027227 */ /* 0x000fc800078e00ff */
[--C-:B------:R-:W-:Y:S01]  /*11d0*/  @!P1 IMAD.IADD R18, R18, 0x1, -R25.reuse ;  /* 0x0000000112129824 */ /* 0x100fe200078e0a19 */
[C---:B------:R-:W-:Y:S01]  /*11e0*/  ISETP.GT.U32.AND P1, PT, R25.reuse, R26, PT ;  /* 0x0000001a1900720c */ /* 0x040fe20003f24070 */
[--C-:B------:R-:W-:Y:S01]  /*11f0*/  @!P5 IMAD.IADD R14, R14, 0x1, -R25.reuse ;  /* 0x000000010e0ed824 */ /* 0x100fe200078e0a19 */
[----:B------:R-:W-:Y:S01]  /*1200*/  ISETP.GT.U32.AND P5, PT, R25, R23, PT ;  /* 0x000000171900720c */ /* 0x000fe20003fa4070 */
[----:B------:R-:W-:Y:S02]  /*1210*/  IMAD.MOV R2, RZ, RZ, -R2 ;  /* 0x000000ffff027224 */ /* 0x000fe400078e0a02 */
[--C-:B------:R-:W-:Y:S01]  /*1220*/  @!P6 IMAD.IADD R13, R13, 0x1, -R25.reuse ;  /* 0x000000010d0de824 */ /* 0x100fe200078e0a19 */
[C---:B------:R-:W-:Y:S01]  /*1230*/  ISETP.GT.U32.AND P6, PT, R25.reuse, R22, PT ;  /* 0x000000161900720c */ /* 0x040fe20003fc4070 */
[----:B------:R-:W-:Y:S01]  /*1240*/  @!P3 IMAD.IADD R16, R16, 0x1, -R25 ;  /* 0x000000011010b824 */ /* 0x000fe200078e0a19 */
[C---:B------:R-:W-:Y:S01]  /*1250*/  ISETP.GT.U32.AND P3, PT, R25.reuse, R24, PT ;  /* 0x000000181900720c */ /* 0x040fe20003f64070 */
[----:B------:R-:W-:-:S02]  /*1260*/  IMAD R10, R25, R28, R29 ;  /* 0x0000001c190a7224 */ /* 0x000fc400078e021d */
[----:B------:R-:W-:Y:S02]  /*1270*/  IMAD R27, R25, R2, R27 ;  /* 0x00000002191b7224 */ /* 0x000fe400078e021b */
[----:B------:R-:W-:Y:S02]  /*1280*/  IMAD.SHL.U32 R2, R67, 0x10, RZ ;  /* 0x0000001043027824 */ /* 0x000fe400078e00ff */
[--C-:B------:R-:W-:Y:S01]  /*1290*/  @!P0 IMAD.IADD R20, R20, 0x1, -R25.reuse ;  /* 0x0000000114148824 */ /* 0x100fe200078e0a19 */
[----:B------:R-:W-:Y:S01]  /*12a0*/  ISETP.GT.U32.AND P0, PT, R25, R10, PT ;  /* 0x0000000a1900720c */ /* 0x000fe20003f04070 */
[--C-:B------:R-:W-:Y:S01]  /*12b0*/  @!P2 IMAD.IADD R21, R21, 0x1, -R25.reuse ;  /* 0x000000011515a824 */ /* 0x100fe200078e0a19 */
[----:B------:R-:W-:Y:S01]  /*12c0*/  ISETP.GE.AND P2, PT, R32, RZ, PT ;  /* 0x000000ff2000720c */ /* 0x000fe20003f46270 */
[--C-:B------:R-:W-:Y:S01]  /*12d0*/  @!P1 IMAD.IADD R26, R26, 0x1, -R25.reuse ;  /* 0x000000011a1a9824 */ /* 0x100fe200078e0a19 */
[----:B------:R-:W-:Y:S01]  /*12e0*/  LOP3.LUT R9, R2, 0x70, RZ, 0xc0, !PT ;  /* 0x0000007002097812 */ /* 0x000fe200078ec0ff */
[--C-:B------:R-:W-:Y:S01]  /*12f0*/  @!P5 IMAD.IADD R23, R23, 0x1, -R25.reuse ;  /* 0x000000011717d824 */ /* 0x100fe200078e0a19 */
[----:B------:R-:W-:Y:S01]  /*1300*/  ISETP.GE.AND P1, PT, R35, RZ, PT ;  /* 0x000000ff2300720c */ /* 0x000fe20003f26270 */
[----:B------:R-:W-:Y:S01]  /*1310*/  @!P6 IMAD.IADD R22, R22, 0x1, -R25 ;  /* 0x000000011616e824 */ /* 0x000fe200078e0a19 */
[----:B------:R-:W-:Y:S01]  /*1320*/  ISETP.GT.U32.AND P5, PT, R25, R27, PT ;  /* 0x0000001b1900720c */ /* 0x000fe20003fa4070 */
[----:B------:R-:W-:Y:S01]  /*1330*/  IMAD R2, R8, 0x80, R9 ;  /* 0x0000008008027824 */ /* 0x000fe200078e0209 */
[----:B------:R-:W-:Y:S01]  /*1340*/  SHF.R.U32.HI R9, RZ, 0x1, R17 ;  /* 0x00000001ff097819 */ /* 0x000fe20000011611 */
[----:B------:R-:W-:Y:S01]  /*1350*/  @!P3 IMAD.IADD R24, R24, 0x1, -R25 ;  /* 0x000000011818b824 */ /* 0x000fe200078e0a19 */
[----:B------:R-:W-:Y:S01]  /*1360*/  ISETP.GE.AND P6, PT, R33, RZ, PT ;  /* 0x000000ff2100720c */ /* 0x000fe20003fc6270 */
[----:B------:R-:W-:Y:S01]  /*1370*/  IMAD.MOV.U32 R17, RZ, RZ, R14 ;  /* 0x000000ffff117224 */ /* 0x000fe200078e000e */
[----:B------:R-:W-:Y:S01]  /*1380*/  ISETP.GE.AND P3, PT, R34, RZ, PT ;  /* 0x000000ff2200720c */ /* 0x000fe20003f66270 */
[----:B------:R-:W-:Y:S01]  /*1390*/  IMAD.MOV.U32 R155, RZ, RZ, R13 ;  /* 0x000000ffff9b7224 */ /* 0x000fe200078e000d */
[----:B------:R-:W-:Y:S01]  /*13a0*/  LOP3.LUT R157, R2, 0x10, RZ, 0x3c, !PT ;  /* 0x00000010029d7812 */ /* 0x000fe200078e3cff */
[----:B------:R-:W-:Y:S01]  /*13b0*/  @!P0 IMAD.IADD R10, R10, 0x1, -R25 ;  /* 0x000000010a0a8824 */ /* 0x000fe200078e0a19 */
[----:B------:R-:W-:Y:S01]  /*13c0*/  ISETP.GE.AND P0, PT, R36, RZ, PT ;  /* 0x000000ff2400720c */ /* 0x000fe20003f06270 */
[----:B------:R-:W-:Y:S01]  /*13d0*/  @!P2 IMAD.MOV R17, RZ, RZ, -R17 ;  /* 0x000000ffff11a224 */ /* 0x000fe200078e0a11 */
[C---:B------:R-:W-:Y:S01]  /*13e0*/  ISETP.GT.U32.AND P2, PT, R25.reuse, R23, PT ;  /* 0x000000171900720c */ /* 0x040fe20003f44070 */
[----:B------:R-:W-:Y:S01]  /*13f0*/  @!P4 IMAD.MOV R155, RZ, RZ, -R155 ;  /* 0x000000ffff9bc224 */ /* 0x000fe200078e0a9b */
[C---:B------:R-:W-:Y:S01]  /*1400*/  ISETP.GT.U32.AND P4, PT, R25.reuse, R22, PT ;  /* 0x000000161900720c */ /* 0x040fe20003f84070 */
[----:B------:R-:W-:Y:S01]  /*1410*/  @!P1 IMAD.MOV R20, RZ, RZ, -R20 ;  /* 0x000000ffff149224 */ /* 0x000fe200078e0a14 */
[----:B------:R-:W-:Y:S01]  /*1420*/  ISETP.GT.U32.AND P1, PT, R25, R10, PT ;  /* 0x0000000a1900720c */ /* 0x000fe20003f24070 */
[----:B------:R-:W-:Y:S01]  /*1430*/  @!P5 IMAD.IADD R27, R27, 0x1, -R25 ;  /* 0x000000011b1bd824 */ /* 0x000fe200078e0a19 */
[C---:B------:R-:W-:Y:S01]  /*1440*/  ISETP.GT.U32.AND P5, PT, R25.reuse, R24, PT ;  /* 0x000000181900720c */ /* 0x040fe20003fa4070 */
[----:B------:R-:W-:Y:S01]  /*1450*/  IMAD.MOV.U32 R153, RZ, RZ, R16 ;  /* 0x000000ffff997224 */ /* 0x000fe200078e0010 */
[----:B------:R-:W-:Y:S01]  /*1460*/  LOP3.LUT R16, RZ, R189, RZ, 0x33, !PT ;  /* 0x000000bdff107212 */ /* 0x000fe200078e33ff */
[----:B------:R-:W-:Y:S01]  /*1470*/  @!P3 IMAD.MOV R18, RZ, RZ, -R18 ;  /* 0x000000ffff12b224 */ /* 0x000fe200078e0a12 */
[C---:B------:R-:W-:Y:S01]  /*1480*/  ISETP.GT.U32.AND P3, PT, R25.reuse, R26, PT ;  /* 0x0000001a1900720c */ /* 0x040fe20003f64070 */
[----:B------:R-:W-:Y:S01]  /*1490*/  @!P6 IMAD.MOV R153, RZ, RZ, -R153 ;  /* 0x000000ffff99e224 */ /* 0x000fe200078e0a99 */
[----:B------:R-:W-:Y:S01]  /*14a0*/  ISETP.GT.U32.AND P6, PT, R25, R27, PT ;  /* 0x0000001b1900720c */ /* 0x000fe20003fc4070 */
[--C-:B------:R-:W-:Y:S01]  /*14b0*/  @!P2 IMAD.IADD R23, R23, 0x1, -R25.reuse ;  /* 0x000000011717a824 */ /* 0x100fe200078e0a19 */
[----:B------:R-:W-:Y:S01]  /*14c0*/  ISETP.GE.AND P2, PT, R38, RZ, PT ;  /* 0x000000ff2600720c */ /* 0x000fe20003f46270 */
[--C-:B------:R-:W-:Y:S01]  /*14d0*/  @!P4 IMAD.IADD R22, R22, 0x1, -R25.reuse ;  /* 0x000000011616c824 */ /* 0x100fe200078e0a19 */
[----:B------:R-:W-:Y:S01]  /*14e0*/  ISETP.GE.AND P4, PT, R37, RZ, PT ;  /* 0x000000ff2500720c */ /* 0x000fe20003f86270 */
[----:B------:R-:W-:Y:S01]  /*14f0*/  IMAD.SHL.U32 R4, R8, 0x4, RZ ;  /* 0x0000000408047824 */ /* 0x000fe200078e00ff */
[----:B------:R-:W-:Y:S01]  /*1500*/  LOP3.LUT R175, R2, 0x70, RZ, 0x3c, !PT ;  /* 0x0000007002af7812 */ /* 0x000fe200078e3cff */
[--C-:B------:R-:W-:Y:S01]  /*1510*/  @!P1 IMAD.IADD R10, R10, 0x1, -R25.reuse ;  /* 0x000000010a0a9824 */ /* 0x100fe200078e0a19 */
[----:B------:R-:W-:Y:S01]  /*1520*/  ISETP.GE.AND P1, PT, R30, RZ, PT ;  /* 0x000000ff1e00720c */ /* 0x000fe20003f26270 */
[--C-:B------:R-:W-:Y:S01]  /*1530*/  @!P5 IMAD.IADD R24, R24, 0x1, -R25.reuse ;  /* 0x000000011818d824 */ /* 0x100fe200078e0a19 */
[----:B------:R-:W-:Y:S01]  /*1540*/  LOP3.LUT R4, R4, R9, RZ, 0x3c, !PT ;  /* 0x0000000904047212 */ /* 0x000fe200078e3cff */
[--C-:B------:R-:W-:Y:S01]  /*1550*/  @!P3 IMAD.IADD R26, R26, 0x1, -R25.reuse ;  /* 0x000000011a1ab824 */ /* 0x100fe200078e0a19 */
[----:B------:R-:W1:Y:S01]  /*1560*/  LDC.64 R8, c[0x0][0x230] ;  /* 0x00008c00ff087b82 */ /* 0x000e620000000a00 */
[----:B------:R-:W-:Y:S01]  /*1570*/  @!P6 IMAD.IADD R27, R27, 0x1, -R25 ;  /* 0x000000011b1be824 */ /* 0x000fe200078e0a19 */
[----:B------:R-:W-:Y:S01]  /*1580*/  ISETP.GE.AND P6, PT, R3, RZ, PT ;  /* 0x000000ff0300720c */ /* 0x000fe20003fc6270 */
[----:B------:R-:W-:Y:S01]  /*1590*/  IMAD.MOV.U32 R25, RZ, RZ, R23 ;  /* 0x000000ffff197224 */ /* 0x000fe200078e0017 */
[----:B------:R-:W-:Y:S01]  /*15a0*/  ISETP.GE.AND P5, PT, R39, RZ, PT ;  /* 0x000000ff2700720c */ /* 0x000fe20003fa6270 */
[----:B------:R-:W-:Y:S01]  /*15b0*/  @!P0 IMAD.MOV R21, RZ, RZ, -R21 ;  /* 0x000000ffff158224 */ /* 0x000fe200078e0a15 */
[----:B------:R-:W-:Y:S01]  /*15c0*/  ISETP.GE.AND P0, PT, R31, RZ, PT ;  /* 0x000000ff1f00720c */ /* 0x000fe20003f06270 */
[----:B------:R-:W-:Y:S01]  /*15d0*/  @!P2 IMAD.MOV R25, RZ, RZ, -R25 ;  /* 0x000000ffff19a224 */ /* 0x000fe200078e0a19 */
[----:B------:R-:W-:Y:S01]  /*15e0*/  ISETP.GE.AND P2, PT, R5, RZ, PT ;  /* 0x000000ff0500720c */ /* 0x000fe20003f46270 */
[----:B------:R-:W-:Y:S01]  /*15f0*/  @!P4 IMAD.MOV R22, RZ, RZ, -R22 ;  /* 0x000000ffff16c224 */ /* 0x000fe200078e0a16 */
[----:B------:R-:W-:Y:S01]  /*1600*/  ISETP.NE.AND P4, PT, R189, RZ, PT ;  /* 0x000000ffbd00720c */ /* 0x000fe20003f85270 */
[----:B------:R-:W-:Y:S01]  /*1610*/  @!P1 IMAD.MOV R10, RZ, RZ, -R10 ;  /* 0x000000ffff0a9224 */ /* 0x000fe200078e0a0a */
[----:B------:R-:W-:Y:S01]  /*1620*/  ISETP.GE.AND P3, PT, R40, RZ, PT ;  /* 0x000000ff2800720c */ /* 0x000fe20003f66270 */
[----:B------:R-:W-:Y:S01]  /*1630*/  VIADD R224, R2, UR8 ;  /* 0x0000000802e07c36 */ /* 0x000fe20008000000 */
[C---:B------:R-:W-:Y:S01]  /*1640*/  SEL R23, R16.reuse, R20, !P4 ;  /* 0x0000001410177207 */ /* 0x040fe20006000000 */
[----:B------:R-:W-:Y:S01]  /*1650*/  @!P6 IMAD.MOV R6, RZ, RZ, -R6 ;  /* 0x000000ffff06e224 */ /* 0x000fe200078e0a06 */
[----:B------:R-:W-:Y:S01]  /*1660*/  SEL R20, R16, R10, !P4 ;  /* 0x0000000a10147207 */ /* 0x000fe20006000000 */
[----:B------:R-:W-:Y:S01]  /*1670*/  IMAD.MOV.U32 R10, RZ, RZ, R7 ;  /* 0x000000ffff0a7224 */ /* 0x000fe200078e0007 */
[----:B------:R-:W-:Y:S01]  /*1680*/  LOP3.LUT R7, RZ, R188, RZ, 0x33, !PT ;  /* 0x000000bcff077212 */ /* 0x000fe200078e33ff */
[----:B------:R-:W-:Y:S01]  /*1690*/  @!P0 IMAD.MOV R27, RZ, RZ, -R27 ;  /* 0x000000ffff1b8224 */ /* 0x000fe200078e0a1b */
[----:B------:R-:W-:Y:S01]  /*16a0*/  ISETP.NE.AND P0, PT, R188, RZ, PT ;  /* 0x000000ffbc00720c */ /* 0x000fe20003f05270 */
[----:B------:R-:W-:Y:S01]  /*16b0*/  @!P2 IMAD.MOV R10, RZ, RZ, -R10 ;  /* 0x000000ffff0aa224 */ /* 0x000fe200078e0a0a */
[C---:B------:R-:W-:Y:S01]  /*16c0*/  SEL R13, R16.reuse, R12, !P4 ;  /* 0x0000000c100d7207 */ /* 0x040fe20006000000 */
[----:B------:R-:W-:Y:S01]  /*16d0*/  @!P5 IMAD.MOV R24, RZ, RZ, -R24 ;  /* 0x000000ffff18d224 */ /* 0x000fe200078e0a18 */
[----:B------:R-:W-:Y:S01]  /*16e0*/  SEL R14, R16, R11, !P4 ;  /* 0x0000000b100e7207 */ /* 0x000fe20006000000 */
[C---:B-1----:R-:W-:Y:S01]  /*16f0*/  VIADD R11, R8.reuse, 0xffffffff ;  /* 0xffffffff080b7836 */ /* 0x042fe20000000000 */
[C---:B------:R-:W-:Y:S01]  /*1700*/  SEL R6, R7.reuse, R6, !P0 ;  /* 0x0000000607067207 */ /* 0x040fe20004000000 */
[----:B------:R-:W-:Y:S01]  /*1710*/  @!P3 IMAD.MOV R26, RZ, RZ, -R26 ;  /* 0x000000ffff1ab224 */ /* 0x000fe200078e0a1a */
[----:B------:R-:W-:Y:S01]  /*1720*/  SEL R12, R7, R10, !P0 ;  /* 0x0000000a070c7207 */ /* 0x000fe20004000000 */
[C---:B------:R-:W-:Y:S01]  /*1730*/  VIADD R7, R8.reuse, 0xfffffffd ;  /* 0xfffffffd08077836 */ /* 0x040fe20000000000 */
[----:B------:R-:W-:Y:S01]  /*1740*/  ISETP.GE.U32.AND P3, PT, R11, 0x7fffffe0, PT ;  /* 0x7fffffe00b00780c */ /* 0x000fe20003f66070 */
[----:B------:R-:W-:Y:S01]  /*1750*/  VIADD R10, R8, 0xfffffffc ;  /* 0xfffffffc080a7836 */ /* 0x000fe20000000000 */
[----:B------:R-:W-:Y:S01]  /*1760*/  SEL R156, R16, R19, !P4 ;  /* 0x00000013109c7207 */ /* 0x000fe20006000000 */
[C---:B------:R-:W-:Y:S01]  /*1770*/  VIADD R11, R8.reuse, 0xffffffec ;  /* 0xffffffec080b7836 */ /* 0x040fe20000000000 */
[----:B------:R-:W-:Y:S01]  /*1780*/  ISETP.GE.U32.AND P1, PT, R7, 0x7fffffde, PT ;  /* 0x7fffffde0700780c */ /* 0x000fe20003f26070 */
[----:B------:R-:W-:Y:S01]  /*1790*/  VIADD R7, R8, 0xffffffed ;  /* 0xffffffed08077836 */ /* 0x000fe20000000000 */
[C---:B------:R-:W-:Y:S01]  /*17a0*/  SEL R154, R16.reuse, R17, !P4 ;  /* 0x00000011109a7207 */ /* 0x040fe20006000000 */
[----:B------:R-:W-:Y:S01]  /*17b0*/  VIADD R220, R157, UR8 ;  /* 0x000000089ddc7c36 */ /* 0x000fe20008000000 */
[----:B------:R-:W-:Y:S01]  /*17c0*/  SEL R152, R16, R18, !P4 ;  /* 0x0000001210987207 */ /* 0x000fe20006000000 */
[----:B------:R-:W-:Y:S01]  /*17d0*/  VIADD R182, R8, 0x1f ;  /* 0x0000001f08b67836 */ /* 0x000fe20000000000 */
        /* <DEDUP_REMOVED lines=18> */
[----:B------:R-:W-:Y:S01]  /*1900*/  ISETP.GE.U32.AND P0, PT, R10, 0x7fffffdd, PT ;  /* 0x7fffffdd0a00780c */ /* 0x000fe20003f06070 */
[C---:B------:R-:W-:Y:S01]  /*1910*/  VIADD R10, R8.reuse, 0xffffffee ;  /* 0xffffffee080a7836 */ /* 0x040fe20000000000 */
[----:B------:R-:W-:Y:S01]  /*1920*/  ISETP.GE.U32.AND P4, PT, R11, 0x7fffffcd, PT ;  /* 0x7fffffcd0b00780c */ /* 0x000fe20003f86070 */
[C---:B------:R-:W-:Y:S01]  /*1930*/  VIADD R11, R8.reuse, 0xffffffe6 ;  /* 0xffffffe6080b7836 */ /* 0x040fe20000000000 */
[----:B------:R-:W-:Y:S01]  /*1940*/  ISETP.GE.U32.AND P5, PT, R7, 0x7fffffce, PT ;  /* 0x7fffffce0700780c */ /* 0x000fe20003fa6070 */
[C---:B------:R-:W-:Y:S01]  /*1950*/  VIADD R7, R8.reuse, 0xffffffef ;  /* 0xffffffef08077836 */ /* 0x040fe20000000000 */
[----:B------:R-:W-:Y:S01]  /*1960*/  SEL R101, RZ, 0x1, P4 ;  /* 0x00000001ff657807 */ /* 0x000fe20002000000 */
[----:B------:R-:W-:Y:S01]  /*1970*/  VIADD R92, R8, 0xffffffdb ;  /* 0xffffffdb085c7836 */ /* 0x000fe20000000000 */
[----:B------:R-:W-:Y:S01]  /*1980*/  ISETP.GE.U32.AND P4, PT, R10, 0x7fffffcf, PT ;  /* 0x7fffffcf0a00780c */ /* 0x000fe20003f86070 */
[C---:B------:R-:W-:Y:S01]  /*1990*/  VIADD R10, R8.reuse, 0xffffffe8 ;  /* 0xffffffe8080a7836 */ /* 0x040fe20000000000 */
[----:B------:R-:W-:Y:S01]  /*19a0*/  SEL R104, RZ, 0x1fffe, P5 ;  /* 0x0001fffeff687807 */ /* 0x000fe20002800000 */
        /* <DEDUP_REMOVED lines=24> */
[----:B------:R-:W-:Y:S01]  /*1b30*/  IMAD.IADD R104, R101, 0x1, R104 ;  /* 0x0000000165687824 */ /* 0x000fe200078e0268 */
[----:B------:R-:W-:Y:S01]  /*1b40*/  ISETP.GE.U32.AND P5, PT, R7, 0x7fffffc6, PT ;  /* 0x7fffffc60700780c */ /* 0x000fe20003fa6070 */
[----:B------:R-:W-:Y:S01]  /*1b50*/  VIADD R7, R8, 0xffffffe1 ;  /* 0xffffffe108077836 */ /* 0x000fe20000000000 */
[----:B------:R-:W-:Y:S01]  /*1b60*/  SEL R111, RZ, 0x1, P4 ;  /* 0x00000001ff6f7807 */ /* 0x000fe20002000000 */
[----:B------:R-:W-:Y:S01]  /*1b70*/  IMAD.IADD R107, R107, 0x1, R108 ;  /* 0x000000016b6b7824 */ /* 0x000fe200078e026c */
[----:B------:R-:W-:Y:S01]  /*1b80*/  SEL R112, RZ, 0x1fffe, P5 ;  /* 0x0001fffeff707807 */ /* 0x000fe20002800000 */
[----:B------:R-:W-:Y:S01]  /*1b90*/  IMAD R15, R15, UR9, RZ ;  /* 0x000000090f0f7c24 */ /* 0x000fe2000f8e02ff */
[----:B------:R-:W-:Y:S01]  /*1ba0*/  ISETP.GE.U32.AND P5, PT, R10, 0x7fffffc8, PT ;  /* 0x7fffffc80a00780c */ /* 0x000fe20003fa6070 */
[----:B------:R-:W-:Y:S01]  /*1bb0*/  VIADD R10, R8, 0xffffffe2 ;  /* 0xffffffe2080a7836 */ /* 0x000fe20000000000 */
[----:B------:R-:W-:Y:S01]  /*1bc0*/  ISETP.GE.U32.AND P4, PT, R11, 0x7fffffc7, PT ;  /* 0x7fffffc70b00780c */ /* 0x000fe20003f86070 */
[-C--:B------:R-:W-:Y:S01]  /*1bd0*/  IMAD R11, R12, R9.reuse, RZ ;  /* 0x000000090c0b7224 */ /* 0x080fe200078e02ff */
[----:B------:R-:W-:Y:S01]  /*1be0*/  SEL R110, RZ, 0x7fff8, P5 ;  /* 0x0007fff8ff6e7807 */ /* 0x000fe20002800000 */
[----:B------:R-:W-:Y:S01]  /*1bf0*/  VIADD R12, R8, 0xfffffffa ;  /* 0xfffffffa080c7836 */ /* 0x000fe20000000000 */
[----:B------:R-:W-:Y:S01]  /*1c00*/  SEL R109, RZ, 0x4, P4 ;  /* 0x00000004ff6d7807 */ /* 0x000fe20002000000 */
[----:B------:R-:W-:Y:S01]  /*1c10*/  IMAD.IADD R111, R111, 0x1, R112 ;  /* 0x000000016f6f7824 */ /* 0x000fe200078e0270 */
[----:B------:R-:W-:Y:S01]  /*1c20*/  ISETP.GE.U32.AND P4, PT, R10, 0x7fffffc3, PT ;  /* 0x7fffffc30a00780c */ /* 0x000fe20003f86070 */
[----:B------:R-:W-:Y:S01]  /*1c30*/  IMAD R10, R6, R9, RZ ;  /* 0x00000009060a7224 */ /* 0x000fe200078e02ff */
[----:B------:R-:W-:Y:S01]  /*1c40*/  ISETP.GE.U32.AND P6, PT, R7, 0x7fffffc2, PT ;  /* 0x7fffffc20700780c */ /* 0x000fe20003fc6070 */
[----:B------:R-:W-:Y:S01]  /*1c50*/  VIADD R6, R8, 0xffffffe3 ;  /* 0xffffffe308067836 */ /* 0x000fe20000000000 */
[----:B------:R-:W-:Y:S01]  /*1c60*/  SEL R113, RZ, 0x4, P4 ;  /* 0x00000004ff717807 */ /* 0x000fe20002000000 */
[----:B------:R-:W-:Y:S01]  /*1c70*/  IMAD.SHL.U32 R7, R11, 0x4, RZ ;  /* 0x000000040b077824 */ /* 0x000fe200078e00ff */
[----:B------:R-:W-:Y:S01]  /*1c80*/  ISETP.GE.U32.AND P2, PT, R24, 0x7fffffdf, PT ;  /* 0x7fffffdf1800780c */ /* 0x000fe20003f46070 */
[----:B------:R-:W-:Y:S01]  /*1c90*/  VIADD R9, R8, 0xfffffffb ;  /* 0xfffffffb08097836 */ /* 0x000fe20000000000 */
[----:B------:R-:W-:Y:S01]  /*1ca0*/  ISETP.GE.U32.AND P5, PT, R6, 0x7fffffc4, PT ;  /* 0x7fffffc40600780c */ /* 0x000fe20003fa6070 */
[----:B------:R-:W-:Y:S01]  /*1cb0*/  IMAD.SHL.U32 R6, R10, 0x4, RZ ;  /* 0x000000040a067824 */ /* 0x000fe200078e00ff */
[----:B------:R-:W-:Y:S01]  /*1cc0*/  SEL R115, RZ, 0x1fffe, P6 ;  /* 0x0001fffeff737807 */ /* 0x000fe20003000000 */
[----:B------:R-:W-:Y:S01]  /*1cd0*/  IMAD R154, R154, UR9, RZ ;  /* 0x000000099a9a7c24 */ /* 0x000fe2000f8e02ff */
[----:B------:R-:W-:Y:S01]  /*1ce0*/  IADD3 R24, P6, R7, UR4, RZ ;  /* 0x0000000407187c10 */ /* 0x000fe2000ffde0ff */
[----:B------:R-:W-:Y:S01]  /*1cf0*/  IMAD R13, R13, UR9, RZ ;  /* 0x000000090d0d7c24 */ /* 0x000fe2000f8e02ff */
[----:B------:R-:W-:Y:S01]  /*1d00*/  IADD3 R204, P4, R6, UR4, RZ ;  /* 0x0000000406cc7c10 */ /* 0x000fe2000ff9e0ff */
[----:B------:R-:W-:Y:S01]  /*1d10*/  IMAD R23, R23, UR9, RZ ;  /* 0x0000000917177c24 */ /* 0x000fe2000f8e02ff */
[----:B------:R-:W-:Y:S01]  /*1d20*/  SEL R114, RZ, 0x7fff8, P5 ;  /* 0x0007fff8ff727807 */ /* 0x000fe20002800000 */
[----:B------:R-:W-:Y:S01]  /*1d30*/  IMAD R152, R152, UR9, RZ ;  /* 0x0000000998987c24 */ /* 0x000fe2000f8e02ff */
[----:B------:R-:W-:Y:S01]  /*1d40*/  LEA.HI.X.SX32 R205, R10, UR5, 0x2, P4 ;  /* 0x000000050acd7c11 */ /* 0x000fe2000a0f16ff */
[----:B------:R-:W-:Y:S01]  /*1d50*/  IMAD R21, R21, UR9, RZ ;  /* 0x0000000915157c24 */ /* 0x000fe2000f8e02ff */
[----:B------:R-:W-:Y:S01]  /*1d60*/  ISETP.GE.U32.AND P5, PT, R9, 0x7fffffdc, PT ;  /* 0x7fffffdc0900780c */ /* 0x000fe20003fa6070 */
[----:B------:R-:W-:Y:S01]  /*1d70*/  VIADD R9, R8, 0xfffffff9 ;  /* 0xfffffff908097836 */ /* 0x000fe20000000000 */
[----:B------:R-:W-:Y:S01]  /*1d80*/  LEA.HI.X.SX32 R25, R11, UR5, 0x2, P6 ;  /* 0x000000050b197c11 */ /* 0x000fe2000b0f16ff */
[----:B------:R-:W-:Y:S01]  /*1d90*/  @!PT LDS RZ, [RZ] ;  /* 0x00000000fffff984 */ /* 0x000fe20000000800 */
[----:B------:R-:W-:Y:S01]  /*1da0*/  @!PT LDS RZ, [RZ] ;  /* 0x00000000fffff984 */ /* 0x000fe20000000800 */
[----:B------:R-:W-:Y:S01]  /*1db0*/  @!PT LDS RZ, [RZ] ;  /* 0x00000000fffff984 */ /* 0x000fe20000000800 */
[----:B------:R-:W-:Y:S01]  /*1dc0*/  LDGSTS.E [R224], desc[UR16][R204.64], !P3 ;  /* 0x00000000cce07fae */ /* 0x000fe2000d921850 */
[----:B------:R-:W-:Y:S01]  /*1dd0*/  IMAD.WIDE R26, R158, 0x4, R204 ;  /* 0x000000049e1a7825 */ /* 0x000fe200078e02cc */
[----:B------:R-:W-:-:S02]  /*1de0*/  ISETP.GE.U32.AND P4, PT, R12, 0x7fffffdb, PT ;  /* 0x7fffffdb0c00780c */ /* 0x000fc40003f86070 */
[----:B------:R1:W-:Y:S01]  /*1df0*/  LDGSTS.E [R224+0x4000], desc[UR16][R24.64], !P3 ;  /* 0x0400000018e07fae */ /* 0x0003e2000d921850 */
[----:B------:R-:W-:Y:S01]  /*1e00*/  ISETP.GE.U32.AND P3, PT, R9, 0x7fffffda, PT ;  /* 0x7fffffda0900780c */ /* 0x000fe20003f66070 */
[----:B------:R-:W-:Y:S01]  /*1e10*/  IMAD.WIDE R28, R158, 0x4, R24 ;  /* 0x000000049e1c7825 */ /* 0x000fe200078e0218 */
[----:B------:R-:W-:Y:S01]  /*1e20*/  LOP3.LUT R157, R2, 0x20, RZ, 0x3c, !PT ;  /* 0x00000020029d7812 */ /* 0x000fe200078e3cff */
[----:B------:R2:W-:Y:S01]  /*1e30*/  LDGSTS.E [R224+0x4], desc[UR16][R26.64], !P2 ;  /* 0x000040001ae07fae */ /* 0x0005e2000d121850 */
[----:B------:R-:W-:Y:S01]  /*1e40*/  LOP3.LUT R107, R107, 0x3, RZ, 0xc0, !PT ;  /* 0x000000036b6b7812 */ /* 0x000fe200078ec0ff */
[----:B------:R-:W-:Y:S01]  /*1e50*/  VIADD R9, R8, 0xfffffff8 ;  /* 0xfffffff808097836 */ /* 0x000fe20000000000 */
[----:B------:R-:W-:Y:S01]  /*1e60*/  LOP3.LUT R111, R111, 0x3, RZ, 0xc0, !PT ;  /* 0x000000036f6f7812 */ /* 0x000fe200078ec0ff */
[----:B------:R-:W-:Y:S01]  /*1e70*/  IMAD.WIDE R30, R239, 0x4, R204 ;  /* 0x00000004ef1e7825 */ /* 0x000fe200078e02cc */
[----:B------:R3:W-:Y:S01]  /*1e80*/  LDGSTS.E [R224+0x4004], desc[UR16][R28.64], !P2 ;  /* 0x040040001ce07fae */ /* 0x0007e2000d121850 */
[----:B------:R-:W-:-:S02]  /*1e90*/  IADD3 R105, R107, R106, R105 ;  /* 0x0000006a6b697210 */ /* 0x000fc40007ffe069 */
[----:B------:R-:W-:Y:S01]  /*1ea0*/  IMAD.WIDE R32, R239, 0x4, R24 ;  /* 0x00000004ef207825 */ /* 0x000fe200078e0218 */
[----:B------:R-:W-:Y:S01]  /*1eb0*/  ISETP.GE.U32.AND P2, PT, R9, 0x7fffffd9, PT ;  /* 0x7fffffd90900780c */ /* 0x000fe20003f46070 */
[----:B------:R4:W-:Y:S01]  /*1ec0*/  LDGSTS.E [R224+0x8], desc[UR16][R30.64], !P1 ;  /* 0x000080001ee07fae */ /* 0x0009e2000c921850 */
[----:B------:R-:W-:Y:S01]  /*1ed0*/  IADD3 R109, R111, R110, R109 ;  /* 0x0000006e6f6d7210 */ /* 0x000fe20007ffe06d */
[C---:B------:R-:W-:Y:S01]  /*1ee0*/  IMAD.WIDE R34, R235.reuse, 0x4, R204 ;  /* 0x00000004eb227825 */ /* 0x040fe200078e02cc */
[----:B------:R-:W-:Y:S01]  /*1ef0*/  LOP3.LUT R104, R104, 0x3, RZ, 0xc0, !PT ;  /* 0x0000000368687812 */ /* 0x000fe200078ec0ff */
[----:B------:R5:W-:Y:S02]  /*1f00*/  LDGSTS.E [R224+0x4008], desc[UR16][R32.64], !P1 ;  /* 0x0400800020e07fae */ /* 0x000be4000c921850 */
[----:B------:R-:W-:Y:S01]  /*1f10*/  IMAD.WIDE R36, R235, 0x4, R24 ;  /* 0x00000004eb247825 */ /* 0x000fe200078e0218 */
[----:B------:R-:W-:Y:S01]  /*1f20*/  IADD3 R102, R104, R103, R102 ;  /* 0x0000006768667210 */ /* 0x000fe20007ffe066 */
[----:B------:R5:W-:Y:S02]  /*1f30*/  LDGSTS.E [R224+0xc], desc[UR16][R34.64], !P0 ;  /* 0x0000c00022e07fae */ /* 0x000be4000c121850 */
[----:B------:R-:W-:-:S02]  /*1f40*/  VIADD R9, R8, 0xfffffff6 ;  /* 0xfffffff608097836 */ /* 0x000fc40000000000 */
[C---:B------:R-:W-:Y:S01]  /*1f50*/  IMAD.WIDE R38, R222.reuse, 0x4, R204 ;  /* 0x00000004de267825 */ /* 0x040fe200078e02cc */
[----:B------:R5:W-:Y:S02]  /*1f60*/  LDGSTS.E [R224+0x400c], desc[UR16][R36.64], !P0 ;  /* 0x0400c00024e07fae */ /* 0x000be4000c121850 */
[----:B------:R-:W-:Y:S01]  /*1f70*/  ISETP.GE.U32.AND P0, PT, R9, 0x7fffffd7, PT ;  /* 0x7fffffd70900780c */ /* 0x000fe20003f06070 */
[----:B------:R-:W-:Y:S01]  /*1f80*/  IMAD.WIDE R40, R222, 0x4, R24 ;  /* 0x00000004de287825 */ /* 0x000fe200078e0218 */
[----:B------:R5:W-:Y:S03]  /*1f90*/  LDGSTS.E [R220], desc[UR16][R38.64], !P5 ;  /* 0x0000000026dc7fae */ /* 0x000be6000e921850 */
[C---:B------:R-:W-:Y:S01]  /*1fa0*/  VIADD R9, R8.reuse, 0xfffffff5 ;  /* 0xfffffff508097836 */ /* 0x040fe20000000000 */
[----:B------:R5:W-:Y:S01]  /*1fb0*/  LDGSTS.E [R220+0x4000], desc[UR16][R40.64], !P5 ;  /* 0x0400000028dc7fae */ /* 0x000be2000e921850 */
[----:B------:R-:W-:-:S02]  /*1fc0*/  VIADD R12, R8, 0xfffffff7 ;  /* 0xfffffff7080c7836 */ /* 0x000fc40000000000 */
[----:B------:R-:W-:Y:S01]  /*1fd0*/  IMAD.WIDE R42, R234, 0x4, R204 ;  /* 0x00000004ea2a7825 */ /* 0x000fe200078e02cc */
[----:B------:R-:W-:Y:S02]  /*1fe0*/  ISETP.GE.U32.AND P5, PT, R9, 0x7fffffd6, PT ;  /* 0x7fffffd60900780c */ /* 0x000fe40003fa6070 */
[----:B------:R-:W-:Y:S01]  /*1ff0*/  ISETP.GE.U32.AND P1, PT, R12, 0x7fffffd8, PT ;  /* 0x7fffffd80c00780c */ /* 0x000fe20003f26070 */
[----:B------:R-:W-:Y:S01]  /*2000*/  IMAD.WIDE R44, R234, 0x4, R24 ;  /* 0x00000004ea2c7825 */ /* 0x000fe200078e0218 */
[----:B------:R5:W-:Y:S03]  /*2010*/  LDGSTS.E [R220+0x4], desc[UR16][R42.64], !P4 ;  /* 0x000040002adc7fae */ /* 0x000be6000e121850 */
[----:B------:R-:W-:Y:S01]  /*2020*/  VIADD R9, R8, 0xfffffff4 ;  /* 0xfffffff408097836 */ /* 0x000fe20000000000 */
[----:B------:R5:W-:Y:S01]  /*2030*/  LDGSTS.E [R220+0x4004], desc[UR16][R44.64], !P4 ;  /* 0x040040002cdc7fae */ /* 0x000be2000e121850 */
[----:B------:R-:W-:-:S03]  /*2040*/  IMAD.WIDE R46, R231, 0x4, R204 ;  /* 0x00000004e72e7825 */ /* 0x000fc600078e02cc */
[----:B------:R-:W-:Y:S01]  /*2050*/  ISETP.GE.U32.AND P4, PT, R9, 0x7fffffd5, PT ;  /* 0x7fffffd50900780c */ /* 0x000fe20003f86070 */
[----:B------:R-:W-:Y:S01]  /*2060*/  IMAD.WIDE R48, R231, 0x4, R24 ;  /* 0x00000004e7307825 */ /* 0x000fe200078e0218 */
[----:B------:R5:W-:Y:S03]  /*2070*/  LDGSTS.E [R220+0x8], desc[UR16][R46.64], !P3 ;  /* 0x000080002edc7fae */ /* 0x000be6000d921850 */
[C---:B------:R-:W-:Y:S01]  /*2080*/  IMAD.WIDE R50, R230.reuse, 0x4, R204 ;  /* 0x00000004e6327825 */ /* 0x040fe200078e02cc */
[----:B------:R5:W-:Y:S03]  /*2090*/  LDGSTS.E [R220+0x4008], desc[UR16][R48.64], !P3 ;  /* 0x0400800030dc7fae */ /* 0x000be6000d921850 */
[----:B------:R-:W-:Y:S01]  /*20a0*/  IMAD.WIDE R52, R230, 0x4, R24 ;  /* 0x00000004e6347825 */ /* 0x000fe200078e0218 */
[----:B------:R5:W-:Y:S03]  /*20b0*/  LDGSTS.E [R220+0xc], desc[UR16][R50.64], !P2 ;  /* 0x0000c00032dc7fae */ /* 0x000be6000d121850 */
[C---:B------:R-:W-:Y:S01]  /*20c0*/  VIADD R9, R8.reuse, 0xfffffff2 ;  /* 0xfffffff208097836 */ /* 0x040fe20000000000 */
[----:B------:R5:W-:Y:S01]  /*20d0*/  LDGSTS.E [R220+0x400c], desc[UR16][R52.64], !P2 ;  /* 0x0400c00034dc7fae */ /* 0x000be2000d121850 */
[----:B------:R-:W-:-:S02]  /*20e0*/  VIADD R12, R8, 0xfffffff3 ;  /* 0xfffffff3080c7836 */ /* 0x000fc40000000000 */
[----:B------:R-:W-:Y:S01]  /*20f0*/  VIADD R219, R157, UR8 ;  /* 0x000000089ddb7c36 */ /* 0x000fe20008000000 */
[----:B------:R-:W-:Y:S01]  /*2100*/  ISETP.GE.U32.AND P2, PT, R9, 0x7fffffd3, PT ;  /* 0x7fffffd30900780c */ /* 0x000fe20003f46070 */
[C---:B------:R-:W-:Y:S01]  /*2110*/  IMAD.WIDE R54, R227.reuse, 0x4, R204 ;  /* 0x00000004e3367825 */ /* 0x040fe200078e02cc */
[----:B------:R-:W-:Y:S02]  /*2120*/  ISETP.GE.U32.AND P3, PT, R12, 0x7fffffd4, PT ;  /* 0x7fffffd40c00780c */ /* 0x000fe40003f66070 */
[----:B------:R-:W-:Y:S01]  /*2130*/  LOP3.LUT R157, R2, 0x30, RZ, 0x3c, !PT ;  /* 0x00000030029d7812 */ /* 0x000fe200078e3cff */
[----:B------:R-:W-:Y:S01]  /*2140*/  IMAD.WIDE R56, R227, 0x4, R24 ;  /* 0x00000004e3387825 */ /* 0x000fe200078e0218 */
[----:B------:R5:W-:Y:S03]  /*2150*/  LDGSTS.E [R219], desc[UR16][R54.64], !P1 ;  /* 0x0000000036db7fae */ /* 0x000be6000c921850 */
        /* <DEDUP_REMOVED lines=8> */
[----:B------:R-:W-:Y:S01]  /*21e0*/  VIADD R9, R8, 0xfffffff0 ;  /* 0xfffffff008097836 */ /* 0x000fe20000000000 */
[----:B------:R5:W-:Y:S01]  /*21f0*/  LDGSTS.E [R219+0x8], desc[UR16][R62.64], !P5 ;  /* 0x000080003edb7fae */ /* 0x000be2000e921850 */
[----:B------:R-:W-:-:S03]  /*2200*/  IMAD.WIDE R64, R223, 0x4, R24 ;  /* 0x00000004df407825 */ /* 0x000fc600078e0218 */
[----:B------:R-:W-:Y:S01]  /*2210*/  ISETP.GE.U32.AND P0, PT, R9, 0x7fffffd1, PT ;  /* 0x7fffffd10900780c */ /* 0x000fe20003f06070 */
[C---:B------:R-:W-:Y:S01]  /*2220*/  IMAD.WIDE R66, R225.reuse, 0x4, R204 ;  /* 0x00000004e1427825 */ /* 0x040fe200078e02cc */
[----:B------:R5:W-:Y:S01]  /*2230*/  LDGSTS.E [R219+0x4008], desc[UR16][R64.64], !P5 ;  /* 0x0400800040db7fae */ /* 0x000be2000e921850 */
[----:B------:R-:W-:Y:S02]  /*2240*/  ISETP.GE.AND P5, PT, R236, R8, PT ;  /* 0x00000008ec00720c */ /* 0x000fe40003fa6270 */
[----:B------:R-:W-:Y:S01]  /*2250*/  VIADD R12, R8, 0xffffffcc ;  /* 0xffffffcc080c7836 */ /* 0x000fe20000000000 */
[----:B------:R5:W-:Y:S01]  /*2260*/  LDGSTS.E [R219+0xc], desc[UR16][R66.64], !P4 ;  /* 0x0000c00042db7fae */ /* 0x000be2000e121850 */
[----:B------:R-:W-:-:S03]  /*2270*/  IMAD.WIDE R68, R225, 0x4, R24 ;  /* 0x00000004e1447825 */ /* 0x000fc600078e0218 */
[----:B------:R-:W-:Y:S01]  /*2280*/  ISETP.GE.U32.AND P6, PT, R12, 0x7fffffad, PT ;  /* 0x7fffffad0c00780c */ /* 0x000fe20003fc6070 */
[----:B------:R-:W-:Y:S01]  /*2290*/  VIADD R218, R157, UR8 ;  /* 0x000000089dda7c36 */ /* 0x000fe20008000000 */
[----:B------:R5:W-:Y:S01]  /*22a0*/  LDGSTS.E [R219+0x400c], desc[UR16][R68.64], !P4 ;  /* 0x0400c00044db7fae */ /* 0x000be2000e121850 */
[C---:B------:R-:W-:Y:S01]  /*22b0*/  IMAD.WIDE R70, R229.reuse, 0x4, R204 ;  /* 0x00000004e5467825 */ /* 0x040fe200078e02cc */
[----:B------:R-:W-:Y:S02]  /*22c0*/  ISETP.GT.AND P4, PT, R182, 0x1f, PT ;  /* 0x0000001fb600780c */ /* 0x000fe40003f84270 */
[----:B------:R-:W-:Y:S01]  /*22d0*/  SEL R75, RZ, 0x1, P6 ;  /* 0x00000001ff4b7807 */ /* 0x000fe20003000000 */
[----:B------:R-:W-:Y:S01]  /*22e0*/  IMAD.WIDE R72, R229, 0x4, R24 ;  /* 0x00000004e5487825 */ /* 0x000fe200078e0218 */
[----:B------:R5:W-:Y:S01]  /*22f0*/  LDGSTS.E [R218], desc[UR16][R70.64], !P3 ;  /* 0x0000000046da7fae */ /* 0x000be2000d921850 */
[----:B------:R-:W-:Y:S02]  /*2300*/  SEL R74, RZ, 0x4, !P4 ;  /* 0x00000004ff4a7807 */ /* 0x000fe40006000000 */
[C---:B------:R-:W-:Y:S01]  /*2310*/  VIADD R9, R8.reuse, 0xffffffcd ;  /* 0xffffffcd08097836 */ /* 0x040fe20000000000 */
[----:B------:R5:W-:Y:S01]  /*2320*/  LDGSTS.E [R218+0x4000], desc[UR16][R72.64], !P3 ;  /* 0x0400000048da7fae */ /* 0x000be2000d921850 */
[----:B------:R-:W-:Y:S01]  /*2330*/  VIADD R12, R8, 0xffffffce ;  /* 0xffffffce080c7836 */ /* 0x000fe20000000000 */
[----:B------:R-:W-:Y:S01]  /*2340*/  SEL R74, R74, RZ, !P5 ;  /* 0x000000ff4a4a7207 */ /* 0x000fe20006800000 */
[----:B------:R-:W-:Y:S01]  /*2350*/  IMAD.SHL.U32 R105, R105, 0x100, RZ ;  /* 0x0000010069697824 */ /* 0x000fe200078e00ff */
[----:B------:R-:W-:Y:S01]  /*2360*/  ISETP.GE.U32.AND P3, PT, R9, 0x7fffffae, PT ;  /* 0x7fffffae0900780c */ /* 0x000fe20003f66070 */
[----:B------:R-:W-:Y:S01]  /*2370*/  VIADD R9, R8, 0xffffffcf ;  /* 0xffffffcf08097836 */ /* 0x000fe20000000000 */
[----:B------:R-:W-:Y:S01]  /*2380*/  ISETP.GE.U32.AND P4, PT, R12, 0x7fffffaf, PT ;  /* 0x7fffffaf0c00780c */ /* 0x000fe20003f86070 */
[----:B------:R-:W-:Y:S01]  /*2390*/  VIADD R12, R8, 0xffffffc8 ;  /* 0xffffffc8080c7836 */ /* 0x000fe20000000000 */
[----:B------:R-:W-:Y:S01]  /*23a0*/  SEL R76, RZ, 0x1fffe, P3 ;  /* 0x0001fffeff4c7807 */ /* 0x000fe20001800000 */
[----:B------:R-:W-:Y:S01]  /*23b0*/  IMAD.WIDE R106, R192, 0x4, R204 ;  /* 0x00000004c06a7825 */ /* 0x000fe200078e02cc */
[----:B------:R-:W-:-:S02]  /*23c0*/  ISETP.GE.U32.AND P5, PT, R9, 0x7fffffb0, PT ;  /* 0x7fffffb00900780c */ /* 0x000fc40003fa6070 */
[----:B------:R-:W-:Y:S01]  /*23d0*/  ISETP.GE.U32.AND P6, PT, R12, 0x7fffffa9, PT ;  /* 0x7fffffa90c00780c */ /* 0x000fe20003fc6070 */
[----:B------:R-:W-:Y:S01]  /*23e0*/  VIADD R9, R8, 0xffffffc9 ;  /* 0xffffffc908097836 */ /* 0x000fe20000000000 */
[----:B------:R-:W-:Y:S01]  /*23f0*/  LOP3.LUT R157, R2, 0x40, RZ, 0x3c, !PT ;  /* 0x00000040029d7812 */ /* 0x000fe200078e3cff */
[----:B------:R-:W-:Y:S01]  /*2400*/  VIADD R12, R8, 0xffffffca ;  /* 0xffffffca080c7836 */ /* 0x000fe20000000000 */
[----:B------:R-:W-:Y:S01]  /*2410*/  SEL R79, RZ, 0x1, P6 ;  /* 0x00000001ff4f7807 */ /* 0x000fe20003000000 */
[----:B------:R-:W-:Y:S01]  /*2420*/  IMAD.IADD R75, R75, 0x1, R76 ;  /* 0x000000014b4b7824 */ /* 0x000fe200078e024c */
[----:B------:R-:W-:Y:S01]  /*2430*/  ISETP.GE.U32.AND P3, PT, R9, 0x7fffffaa, PT ;  /* 0x7fffffaa0900780c */ /* 0x000fe20003f66070 */
[----:B------:R-:W-:Y:S01]  /*2440*/  VIADD R217, R157, UR8 ;  /* 0x000000089dd97c36 */ /* 0x000fe20008000000 */
[----:B------:R-:W-:Y:S01]  /*2450*/  SEL R9, RZ, 0x4, P4 ;  /* 0x00000004ff097807 */ /* 0x000fe20002000000 */
[----:B------:R-:W-:Y:S01]  /*2460*/  IMAD.WIDE R110, R191, 0x4, R204 ;  /* 0x00000004bf6e7825 */ /* 0x000fe200078e02cc */
[----:B------:R-:W-:-:S02]  /*2470*/  ISETP.GE.U32.AND P4, PT, R12, 0x7fffffab, PT ;  /* 0x7fffffab0c00780c */ /* 0x000fc40003f86070 */
[----:B------:R-:W-:Y:S01]  /*2480*/  SEL R12, RZ, 0x7fff8, P5 ;  /* 0x0007fff8ff0c7807 */ /* 0x000fe20002800000 */
[----:B------:R-:W-:Y:S01]  /*2490*/  IMAD.WIDE R118, R187, 0x4, R204 ;  /* 0x00000004bb767825 */ /* 0x000fe200078e02cc */
[----:B------:R-:W-:Y:S02]  /*24a0*/  ISETP.GE.U32.AND P5, PT, R77, 0x7fffffac, PT ;  /* 0x7fffffac4d00780c */ /* 0x000fe40003fa6070 */
[----:B------:R-:W-:Y:S01]  /*24b0*/  ISETP.GE.U32.AND P6, PT, R78, 0x7fffffa5, PT ;  /* 0x7fffffa54e00780c */ /* 0x000fe20003fc6070 */
[C---:B------:R-:W-:Y:S01]  /*24c0*/  VIADD R77, R8.reuse, 0xffffffc5 ;  /* 0xffffffc5084d7836 */ /* 0x040fe20000000000 */
[----:B------:R-:W-:Y:S01]  /*24d0*/  SEL R80, RZ, 0x1fffe, P3 ;  /* 0x0001fffeff507807 */ /* 0x000fe20001800000 */
[----:B------:R-:W-:Y:S01]  /*24e0*/  VIADD R78, R8, 0xffffffc6 ;  /* 0xffffffc6084e7836 */ /* 0x000fe20000000000 */
[----:B------:R-:W-:Y:S01]  /*24f0*/  SEL R83, RZ, 0x1, P6 ;  /* 0x00000001ff537807 */ /* 0x000fe20003000000 */
[----:B------:R-:W-:Y:S01]  /*2500*/  IMAD.WIDE R120, R187, 0x4, R24 ;  /* 0x00000004bb787825 */ /* 0x000fe200078e0218 */
[----:B------:R-:W-:-:S02]  /*2510*/  ISETP.GE.U32.AND P3, PT, R77, 0x7fffffa6, PT ;  /* 0x7fffffa64d00780c */ /* 0x000fc40003f66070 */
[----:B------:R-:W-:Y:S01]  /*2520*/  SEL R77, RZ, 0x4, P4 ;  /* 0x00000004ff4d7807 */ /* 0x000fe20002000000 */
[----:B------:R-:W-:Y:S01]  /*2530*/  IMAD.IADD R79, R79, 0x1, R80 ;  /* 0x000000014f4f7824 */ /* 0x000fe200078e0250 */
[----:B------:R-:W-:Y:S01]  /*2540*/  ISETP.GE.U32.AND P4, PT, R78, 0x7fffffa7, PT ;  /* 0x7fffffa74e00780c */ /* 0x000fe20003f86070 */
[----:B------:R-:W-:Y:S01]  /*2550*/  IMAD.WIDE R122, R185, 0x4, R204 ;  /* 0x00000004b97a7825 */ /* 0x000fe200078e02cc */
[----:B------:R-:W-:Y:S02]  /*2560*/  SEL R78, RZ, 0x7fff8, P5 ;  /* 0x0007fff8ff4e7807 */ /* 0x000fe40002800000 */
[----:B------:R-:W-:Y:S01]  /*2570*/  ISETP.GE.U32.AND P5, PT, R82, 0x7fffffa8, PT ;  /* 0x7fffffa85200780c */ /* 0x000fe20003fa6070 */
[----:B------:R-:W-:Y:S01]  /*2580*/  VIADD R82, R8, 0xffffffc3 ;  /* 0xffffffc308527836 */ /* 0x000fe20000000000 */
[----:B------:R-:W-:Y:S01]  /*2590*/  ISETP.GE.U32.AND P6, PT, R81, 0x7fffffa2, PT ;  /* 0x7fffffa25100780c */ /* 0x000fe20003fc6070 */
[----:B------:R-:W-:Y:S01]  /*25a0*/  IMAD.WIDE R124, R185, 0x4, R24 ;  /* 0x00000004b97c7825 */ /* 0x000fe200078e0218 */
[----:B------:R-:W-:-:S02]  /*25b0*/  SEL R84, RZ, 0x1fffe, P3 ;  /* 0x0001fffeff547807 */ /* 0x000fc40001800000 */
[----:B------:R-:W-:Y:S01]  /*25c0*/  SEL R81, RZ, 0x4, P4 ;  /* 0x00000004ff517807 */ /* 0x000fe20002000000 */
[----:B------:R-:W-:Y:S01]  /*25d0*/  IMAD.WIDE R126, R184, 0x4, R204 ;  /* 0x00000004b87e7825 */ /* 0x000fe200078e02cc */
[----:B------:R-:W-:Y:S02]  /*25e0*/  ISETP.GE.U32.AND P3, PT, R85, 0x7fffffa3, PT ;  /* 0x7fffffa35500780c */ /* 0x000fe40003f66070 */
[----:B------:R-:W-:Y:S01]  /*25f0*/  ISETP.GE.U32.AND P4, PT, R82, 0x7fffffa4, PT ;  /* 0x7fffffa45200780c */ /* 0x000fe20003f86070 */
[----:B------:R-:W-:Y:S01]  /*2600*/  VIADD R85, R8, 0xffffffdd ;  /* 0xffffffdd08557836 */ /* 0x000fe20000000000 */
[----:B------:R-:W-:Y:S01]  /*2610*/  SEL R82, RZ, 0x7fff8, P5 ;  /* 0x0007fff8ff527807 */ /* 0x000fe20002800000 */
[----:B------:R-:W-:Y:S01]  /*2620*/  IMAD.IADD R83, R83, 0x1, R84 ;  /* 0x0000000153537824 */ /* 0x000fe200078e0254 */
[----:B------:R-:W-:Y:S01]  /*2630*/  ISETP.GE.U32.AND P5, PT, R86, 0x7fffffbd, PT ;  /* 0x7fffffbd5600780c */ /* 0x000fe20003fa6070 */
[----:B------:R-:W-:Y:S01]  /*2640*/  VIADD R86, R8, 0xffffffde ;  /* 0xffffffde08567836 */ /* 0x000fe20000000000 */
[----:B------:R-:W-:Y:S01]  /*2650*/  SEL R87, RZ, 0x1fffe, P6 ;  /* 0x0001fffeff577807 */ /* 0x000fe20003000000 */
[----:B------:R-:W-:Y:S01]  /*2660*/  IMAD.WIDE R128, R184, 0x4, R24 ;  /* 0x00000004b8807825 */ /* 0x000fe200078e0218 */
[----:B------:R-:W-:-:S02]  /*2670*/  ISETP.GE.U32.AND P6, PT, R85, 0x7fffffbe, PT ;  /* 0x7fffffbe5500780c */ /* 0x000fc40003fc6070 */
[----:B------:R-:W-:Y:S01]  /*2680*/  SEL R85, RZ, 0x4, P3 ;  /* 0x00000004ff557807 */ /* 0x000fe20001800000 */
[----:B------:R-:W-:Y:S01]  /*2690*/  IMAD.WIDE R132, R183, 0x4, R24 ;  /* 0x00000004b7847825 */ /* 0x000fe200078e0218 */
[----:B------:R-:W-:Y:S02]  /*26a0*/  ISETP.GE.U32.AND P3, PT, R86, 0x7fffffbf, PT ;  /* 0x7fffffbf5600780c */ /* 0x000fe40003f66070 */
[----:B------:R-:W-:Y:S01]  /*26b0*/  SEL R86, RZ, 0x7fff8, P4 ;  /* 0x0007fff8ff567807 */ /* 0x000fe20002000000 */
[----:B------:R-:W-:Y:S01]  /*26c0*/  IMAD R22, R22, UR9, RZ ;  /* 0x0000000916167c24 */ /* 0x000fe2000f8e02ff */
[----:B------:R-:W-:Y:S01]  /*26d0*/  ISETP.GE.U32.AND P4, PT, R88, 0x7fffffc0, PT ;  /* 0x7fffffc05800780c */ /* 0x000fe20003f86070 */
[----:B------:R-:W-:Y:S01]  /*26e0*/  VIADD R88, R8, 0xffffffd9 ;  /* 0xffffffd908587836 */ /* 0x000fe20000000000 */
[----:B------:R-:W-:Y:S01]  /*26f0*/  SEL R90, RZ, 0x1, P5 ;  /* 0x00000001ff5a7807 */ /* 0x000fe20002800000 */
[----:B------:R-:W-:Y:S01]  /*2700*/  IMAD R14, R14, UR9, RZ ;  /* 0x000000090e0e7c24 */ /* 0x000fe2000f8e02ff */
[----:B------:R-:W-:Y:S01]  /*2710*/  ISETP.GE.U32.AND P5, PT, R89, 0x7fffffb9, PT ;  /* 0x7fffffb95900780c */ /* 0x000fe20003fa6070 */
[----:B------:R-:W-:Y:S01]  /*2720*/  VIADD R89, R8, 0xffffffda ;  /* 0xffffffda08597836 */ /* 0x000fe20000000000 */
[----:B------:R-:W-:Y:S01]  /*2730*/  SEL R91, RZ, 0x1fffe, P6 ;  /* 0x0001fffeff5b7807 */ /* 0x000fe20003000000 */
[----:B------:R-:W-:Y:S01]  /*2740*/  IMAD R20, R20, UR9, RZ ;  /* 0x0000000914147c24 */ /* 0x000fe2000f8e02ff */
[----:B------:R-:W-:Y:S01]  /*2750*/  ISETP.GE.U32.AND P6, PT, R88, 0x7fffffba, PT ;  /* 0x7fffffba5800780c */ /* 0x000fe20003fc6070 */
[----:B------:R-:W-:Y:S01]  /*2760*/  IMAD R153, R153, UR9, RZ ;  /* 0x0000000999997c24 */ /* 0x000fe2000f8e02ff */
[----:B------:R-:W-:Y:S01]  /*2770*/  SEL R88, RZ, 0x4, P3 ;  /* 0x00000004ff587807 */ /* 0x000fe20001800000 */
[----:B------:R-:W-:Y:S01]  /*2780*/  IMAD.IADD R90, R90, 0x1, R91 ;  /* 0x000000015a5a7824 */ /* 0x000fe200078e025b */
[----:B------:R-:W-:Y:S01]  /*2790*/  ISETP.GE.U32.AND P3, PT, R89, 0x7fffffbb, PT ;  /* 0x7fffffbb5900780c */ /* 0x000fe20003f66070 */
[----:B------:R-:W-:Y:S01]  /*27a0*/  IMAD R155, R155, UR9, RZ ;  /* 0x000000099b9b7c24 */ /* 0x000fe2000f8e02ff */
        /* <DEDUP_REMOVED lines=17> */
[----:B------:R-:W-:Y:S01]  /*28c0*/  VIADD R186, R175, UR8 ;  /* 0x00000008afba7c36 */ /* 0x000fe20008000000 */
[----:B------:R-:W-:Y:S01]  /*28d0*/  ISETP.GE.U32.AND P4, PT, R96, 0x7fffffb8, PT ;  /* 0x7fffffb86000780c */ /* 0x000fe20003f86070 */
[----:B------:R-:W-:Y:S01]  /*28e0*/  VIADD R96, R8, 0xffffffd1 ;  /* 0xffffffd108607836 */ /* 0x000fe20000000000 */
[----:B------:R-:W-:Y:S01]  /*28f0*/  SEL R98, RZ, 0x1, P5 ;  /* 0x00000001ff627807 */ /* 0x000fe20002800000 */
[----:B------:R-:W-:Y:S01]  /*2900*/  IMAD.WIDE R198, R181, 0x4, R24 ;  /* 0x00000004b5c67825 */ /* 0x000fe200078e0218 */
[----:B------:R-:W-:-:S02]  /*2910*/  ISETP.GE.U32.AND P5, PT, R97, 0x7fffffb1, PT ;  /* 0x7fffffb16100780c */ /* 0x000fc40003fa6070 */
[----:B------:R-:W-:Y:S01]  /*2920*/  SEL R99, RZ, 0x1fffe, P6 ;  /* 0x0001fffeff637807 */ /* 0x000fe20003000000 */
[----:B------:R-:W-:Y:S01]  /*2930*/  VIADD R97, R8, 0xffffffd2 ;  /* 0xffffffd208617836 */ /* 0x000fe20000000000 */
[----:B------:R-:W-:Y:S01]  /*2940*/  ISETP.GE.U32.AND P6, PT, R96, 0x7fffffb2, PT ;  /* 0x7fffffb26000780c */ /* 0x000fe20003fc6070 */
[----:B------:R-:W-:Y:S01]  /*2950*/  IMAD.WIDE R196, R180, 0x4, R204 ;  /* 0x00000004b4c47825 */ /* 0x000fe200078e02cc */
[----:B------:R-:W-:Y:S02]  /*2960*/  SEL R96, RZ, 0x4, P3 ;  /* 0x00000004ff607807 */ /* 0x000fe40001800000 */
[----:B------:R-:W-:Y:S01]  /*2970*/  ISETP.GE.U32.AND P3, PT, R97, 0x7fffffb3, PT ;  /* 0x7fffffb36100780c */ /* 0x000fe20003f66070 */
[----:B------:R-:W-:Y:S01]  /*2980*/  IMAD.IADD R98, R98, 0x1, R99 ;  /* 0x0000000162627824 */ /* 0x000fe200078e0263 */
[----:B------:R-:W-:Y:S01]  /*2990*/  SEL R97, RZ, 0x7fff8, P4 ;  /* 0x0007fff8ff617807 */ /* 0x000fe20002000000 */
[----:B------:R-:W-:Y:S01]  /*29a0*/  IMAD.WIDE R206, R180, 0x4, R24 ;  /* 0x00000004b4ce7825 */ /* 0x000fe200078e0218 */
[----:B------:R-:W-:-:S02]  /*29b0*/  ISETP.GE.U32.AND P4, PT, R228, 0x7fffffc1, PT ;  /* 0x7fffffc1e400780c */ /* 0x000fc40003f86070 */
[----:B------:R-:W-:Y:S01]  /*29c0*/  SEL R101, RZ, 0x1fffe, P6 ;  /* 0x0001fffeff657807 */ /* 0x000fe20003000000 */
[C---:B------:R-:W-:Y:S01]  /*29d0*/  IMAD.WIDE R200, R178.reuse, 0x4, R204 ;  /* 0x00000004b2c87825 */ /* 0x040fe200078e02cc */
[----:B------:R-:W-:Y:S02]  /*29e0*/  SEL R8, RZ, 0x1, P4 ;  /* 0x00000001ff087807 */ /* 0x000fe40002000000 */
[----:B------:R-:W-:Y:S01]  /*29f0*/  ISETP.GE.U32.AND P6, PT, R179, 0x7fffffa1, PT ;  /* 0x7fffffa1b300780c */ /* 0x000fe20003fc6070 */
[----:B------:R-:W-:Y:S01]  /*2a00*/  IMAD.WIDE R208, R178, 0x4, R24 ;  /* 0x00000004b2d07825 */ /* 0x000fe200078e0218 */
[----:B------:R-:W-:Y:S02]  /*2a10*/  SEL R100, RZ, 0x1, P5 ;  /* 0x00000001ff647807 */ /* 0x000fe40002800000 */
[----:B------:R-:W-:Y:S01]  /*2a20*/  LOP3.LUT R75, R75, 0x3, RZ, 0xc0, !PT ;  /* 0x000000034b4b7812 */ /* 0x000fe200078ec0ff */
[----:B------:R-:W-:Y:S01]  /*2a30*/  IMAD.IADD R115, R8, 0x1, R115 ;  /* 0x0000000108737824 */ /* 0x000fe200078e0273 */
[----:B------:R-:W-:Y:S01]  /*2a40*/  SEL R8, RZ, 0x1, P6 ;  /* 0x00000001ff087807 */ /* 0x000fe20003000000 */
[----:B------:R-:W-:Y:S01]  /*2a50*/  IMAD.IADD R100, R100, 0x1, R101 ;  /* 0x0000000164647824 */ /* 0x000fe200078e0265 */
[----:B------:R-:W-:Y:S01]  /*2a60*/  ISETP.GE.U32.AND P5, PT, R116, 0x7fffffb4, PT ;  /* 0x7fffffb47400780c */ /* 0x000fe20003fa6070 */
[----:B------:R-:W-:Y:S01]  /*2a70*/  IMAD.WIDE R116, R190, 0x4, R24 ;  /* 0x00000004be747825 */ /* 0x000fe200078e0218 */
[----:B------:R-:W-:-:S02]  /*2a80*/  LOP3.LUT R115, R115, 0x3, RZ, 0xc0, !PT ;  /* 0x0000000373737812 */ /* 0x000fc400078ec0ff */
[----:B------:R-:W-:Y:S01]  /*2a90*/  IADD3 R9, R75, R12, R9 ;  /* 0x0000000c4b097210 */ /* 0x000fe20007ffe009 */
[----:B------:R-:W-:Y:S01]  /*2aa0*/  IMAD.IADD R8, R8, 0x1, R87 ;  /* 0x0000000108087824 */ /* 0x000fe200078e0257 */
[----:B------:R-:W-:Y:S01]  /*2ab0*/  LOP3.LUT R83, R83, 0x3, RZ, 0xc0, !PT ;  /* 0x0000000353537812 */ /* 0x000fe200078ec0ff */
[C---:B------:R-:W-:Y:S01]  /*2ac0*/  IMAD.WIDE R202, R177.reuse, 0x4, R204 ;  /* 0x00000004b1ca7825 */ /* 0x040fe200078e02cc */
[----:B------:R-:W-:Y:S02]  /*2ad0*/  SEL R76, RZ, 0x4, P3 ;  /* 0x00000004ff4c7807 */ /* 0x000fe40001800000 */
[----:B------:R-:W-:Y:S01]  /*2ae0*/  LOP3.LUT R8, R8, 0x3, RZ, 0xc0, !PT ;  /* 0x0000000308087812 */ /* 0x000fe200078ec0ff */
[----:B------:R-:W-:Y:S01]  /*2af0*/  IMAD.WIDE R210, R177, 0x4, R24 ;  /* 0x00000004b1d27825 */ /* 0x000fe200078e0218 */
[----:B------:R-:W-:Y:S02]  /*2b00*/  LOP3.LUT R79, R79, 0x3, RZ, 0xc0, !PT ;  /* 0x000000034f4f7812 */ /* 0x000fe400078ec0ff */
[----:B------:R-:W-:Y:S01]  /*2b10*/  IADD3 R8, R8, R86, R85 ;  /* 0x0000005608087210 */ /* 0x000fe20007ffe055 */
[----:B------:R-:W-:Y:S01]  /*2b20*/  IMAD.WIDE R84, R214, 0x4, R24 ;  /* 0x00000004d6547825 */ /* 0x000fe200078e0218 */
[----:B------:R-:W-:-:S02]  /*2b30*/  LOP3.LUT R94, R94, 0x3, RZ, 0xc0, !PT ;  /* 0x000000035e5e7812 */ /* 0x000fc400078ec0ff */
[----:B------:R-:W-:Y:S01]  /*2b40*/  SEL R75, RZ, 0x7fff8, P5 ;  /* 0x0007fff8ff4b7807 */ /* 0x000fe20002800000 */
[----:B------:R-:W-:Y:S01]  /*2b50*/  IMAD.WIDE R86, R213, 0x4, R204 ;  /* 0x00000004d5567825 */ /* 0x000fe200078e02cc */
[----:B------:R-:W-:Y:S02]  /*2b60*/  LOP3.LUT R100, R100, 0x3, RZ, 0xc0, !PT ;  /* 0x0000000364647812 */ /* 0x000fe400078ec0ff */
[----:B------:R-:W-:Y:S01]  /*2b70*/  IADD3 R113, R115, R114, R113 ;  /* 0x0000007273717210 */ /* 0x000fe20007ffe071 */
[----:B------:R-:W-:Y:S01]  /*2b80*/  IMAD.WIDE R114, R190, 0x4, R204 ;  /* 0x00000004be727825 */ /* 0x000fe200078e02cc */
[----:B------:R-:W-:Y:S02]  /*2b90*/  IADD3 R81, R83, R82, R81 ;  /* 0x0000005253517210 */ /* 0x000fe40007ffe051 */
[----:B------:R-:W-:Y:S01]  /*2ba0*/  LOP3.LUT R8, R8, 0xf, RZ, 0xc0, !PT ;  /* 0x0000000f08087812 */ /* 0x000fe200078ec0ff */
[----:B------:R-:W-:Y:S01]  /*2bb0*/  IMAD.WIDE R82, R214, 0x4, R204 ;  /* 0x00000004d6527825 */ /* 0x000fe200078e02cc */
[----:B------:R-:W-:-:S02]  /*2bc0*/  IADD3 R77, R79, R78, R77 ;  /* 0x0000004e4f4d7210 */ /* 0x000fc40007ffe04d */
[----:B------:R-:W-:Y:S01]  /*2bd0*/  IADD3 R92, R94, R93, R92 ;  /* 0x0000005d5e5c7210 */ /* 0x000fe20007ffe05c */
[----:B------:R-:W-:Y:S01]  /*2be0*/  IMAD R81, R81, 0x10, R8 ;  /* 0x0000001051517824 */ /* 0x000fe200078e0208 */
[----:B------:R-:W-:Y:S01]  /*2bf0*/  LOP3.LUT R98, R98, 0x3, RZ, 0xc0, !PT ;  /* 0x0000000362627812 */ /* 0x000fe200078ec0ff */
[----:B------:R-:W-:Y:S01]  /*2c00*/  IMAD.SHL.U32 R8, R77, 0x100, RZ ;  /* 0x000001004d087824 */ /* 0x000fe200078e00ff */
[----:B------:R-:W-:Y:S01]  /*2c10*/  IADD3 R75, R100, R75, R76 ;  /* 0x0000004b644b7210 */ /* 0x000fe20007ffe04c */
[----:B------:R-:W-:Y:S01]  /*2c20*/  IMAD.SHL.U32 R92, R92, 0x100, RZ ;  /* 0x000001005c5c7824 */ /* 0x000fe200078e00ff */
[----:B------:R-:W-:Y:S01]  /*2c30*/  LOP3.LUT R12, R113, 0xf, RZ, 0xc0, !PT ;  /* 0x0000000f710c7812 */ /* 0x000fe200078ec0ff */
[----:B------:R-:W-:Y:S01]  /*2c40*/  IMAD.WIDE R78, R237, 0x4, R204 ;  /* 0x00000004ed4e7825 */ /* 0x000fe200078e02cc */
[----:B------:R-:W-:Y:S02]  /*2c50*/  IADD3 R96, R98, R97, R96 ;  /* 0x0000006162607210 */ /* 0x000fe40007ffe060 */
[----:B------:R-:W-:Y:S01]  /*2c60*/  LOP3.LUT R75, R75, 0xf, RZ, 0xc0, !PT ;  /* 0x0000000f4b4b7812 */ /* 0x000fe200078ec0ff */
[----:B------:R-:W-:Y:S01]  /*2c70*/  IMAD R12, R109, 0x10, R12 ;  /* 0x000000106d0c7824 */ /* 0x000fe200078e020c */
[----:B------:R-:W-:Y:S01]  /*2c80*/  LOP3.LUT R90, R90, 0x3, RZ, 0xc0, !PT ;  /* 0x000000035a5a7812 */ /* 0x000fe200078ec0ff */
[----:B------:R-:W-:Y:S01]  /*2c90*/  IMAD.WIDE R94, R195, 0x4, R204 ;  /* 0x00000004c35e7825 */ /* 0x000fe200078e02cc */
[----:B------:R-:W-:-:S02]  /*2ca0*/  LOP3.LUT R77, R105, 0xf00, RZ, 0xe2, !PT ;  /* 0x00000f00694d7812 */ /* 0x000fc400078ee2ff */
[----:B------:R-:W-:Y:S01]  /*2cb0*/  IADD3 R88, R90, R89, R88 ;  /* 0x000000595a587210 */ /* 0x000fe20007ffe058 */
[----:B------:R-:W-:Y:S01]  /*2cc0*/  IMAD R96, R96, 0x10, R75 ;  /* 0x0000001060607824 */ /* 0x000fe200078e024b */
[----:B------:R-:W-:Y:S01]  /*2cd0*/  LOP3.LUT R8, R8, 0xf00, RZ, 0xe2, !PT ;  /* 0x00000f0008087812 */ /* 0x000fe200078ee2ff */
[----:B------:R-:W-:Y:S01]  /*2ce0*/  IMAD R77, R102, 0x1000, R77 ;  /* 0x00001000664d7824 */ /* 0x000fe200078e024d */
[----:B------:R-:W-:Y:S01]  /*2cf0*/  LOP3.LUT R75, R92, 0xf00, RZ, 0xe2, !PT ;  /* 0x00000f005c4b7812 */ /* 0x000fe200078ee2ff */
[----:B------:R-:W-:Y:S01]  /*2d00*/  IMAD.WIDE R90, R212, 0x4, R204 ;  /* 0x00000004d45a7825 */ /* 0x000fe200078e02cc */
[----:B------:R-:W-:Y:S02]  /*2d10*/  LOP3.LUT R12, R12, 0xff, RZ, 0xc0, !PT ;  /* 0x000000ff0c0c7812 */ /* 0x000fe400078ec0ff */
[----:B------:R-:W-:Y:S01]  /*2d20*/  LOP3.LUT R81, R81, 0xff, RZ, 0xc0, !PT ;  /* 0x000000ff51517812 */ /* 0x000fe200078ec0ff */
[----:B------:R-:W-:Y:S01]  /*2d30*/  IMAD R8, R9, 0x1000, R8 ;  /* 0x0000100009087824 */ /* 0x000fe200078e0208 */
[----:B------:R-:W-:Y:S01]  /*2d40*/  LOP3.LUT R96, R96, 0xff, RZ, 0xc0, !PT ;  /* 0x000000ff60607812 */ /* 0x000fe200078ec0ff */
[----:B------:R-:W-:Y:S01]  /*2d50*/  IMAD R75, R88, 0x1000, R75 ;  /* 0x00001000584b7824 */ /* 0x000fe200078e024b */
[----:B------:R-:W-:Y:S01]  /*2d60*/  ISETP.NE.U32.AND P3, PT, R74, RZ, PT ;  /* 0x000000ff4a00720c */ /* 0x000fe20003f65070 */
[----:B------:R-:W-:-:S02]  /*2d70*/  IMAD.IADD R12, R77, 0x1, R12 ;  /* 0x000000014d0c7824 */ /* 0x000fc400078e020c */
[----:B------:R-:W-:Y:S02]  /*2d80*/  IMAD.IADD R8, R8, 0x1, R81 ;  /* 0x0000000108087824 */ /* 0x000fe400078e0251 */
[----:B------:R-:W-:Y:S01]  /*2d90*/  IMAD.IADD R215, R75, 0x1, R96 ;  /* 0x000000014bd77824 */ /* 0x000fe200078e0260 */
[----:B------:R-:W-:Y:S01]  /*2da0*/  LOP3.LUT R9, R12, 0xffff, RZ, 0xc0, !PT ;  /* 0x0000ffff0c097812 */ /* 0x000fe200078ec0ff */
[C---:B------:R-:W-:Y:S01]  /*2db0*/  IMAD.WIDE R74, R233.reuse, 0x4, R204 ;  /* 0x00000004e94a7825 */ /* 0x040fe200078e02cc */
[----:B------:R-:W-:Y:S02]  /*2dc0*/  LOP3.LUT R12, R2, 0x50, RZ, 0x3c, !PT ;  /* 0x00000050020c7812 */ /* 0x000fe400078e3cff */
[----:B------:R-:W-:Y:S01]  /*2dd0*/  PRMT R215, R8, 0x5410, R215 ;  /* 0x0000541008d77816 */ /* 0x000fe200000000d7 */
[----:B------:R-:W-:Y:S01]  /*2de0*/  IMAD.WIDE R76, R233, 0x4, R24 ;  /* 0x00000004e94c7825 */ /* 0x000fe200078e0218 */
[--C-:B------:R-:W-:Y:S01]  /*2df0*/  SHF.R.U32.HI R8, RZ, 0xf, R9.reuse ;  /* 0x0000000fff087819 */ /* 0x100fe20000011609 */
[----:B------:R5:W-:Y:S01]  /*2e00*/  LDGSTS.E [R218+0x4], desc[UR16][R74.64], !P2 ;  /* 0x000040004ada7fae */ /* 0x000be2000d121850 */
[----:B------:R-:W-:Y:S01]  /*2e10*/  SHF.R.U32.HI R130, RZ, 0x4, R9 ;  /* 0x00000004ff827819 */ /* 0x000fe20000011609 */
[--C-:B------:R-:W-:Y:S01]  /*2e20*/  IMAD.WIDE R80, R237, 0x4, R24.reuse ;  /* 0x00000004ed507825 */ /* 0x100fe200078e0218 */
[----:B------:R-:W-:Y:S01]  /*2e30*/  SHF.R.U64 R174, R215, 0x1f, RZ ;  /* 0x0000001fd7ae7819 */ /* 0x000fe200000012ff */
[----:B------:R5:W-:Y:S01]  /*2e40*/  LDGSTS.E [R218+0x4004], desc[UR16][R76.64], !P2 ;  /* 0x040040004cda7fae */ /* 0x000be2000d121850 */
[----:B------:R-:W-:Y:S01]  /*2e50*/  LOP3.LUT P2, RZ, R8, 0x1, RZ, 0xc0, !PT ;  /* 0x0000000108ff7812 */ /* 0x000fe2000784c0ff */
[----:B------:R-:W-:Y:S01]  /*2e60*/  IMAD.WIDE R88, R213, 0x4, R24 ;  /* 0x00000004d5587825 */ /* 0x000fe200078e0218 */
[----:B------:R-:W-:Y:S01]  /*2e70*/  SHF.R.U32.HI R8, RZ, 0xe, R9 ;  /* 0x0000000eff087819 */ /* 0x000fe20000011609 */
[----:B------:R5:W-:Y:S01]  /*2e80*/  LDGSTS.E [R218+0x8], desc[UR16][R78.64], !P1 ;  /* 0x000080004eda7fae */ /* 0x000be2000c921850 */
[----:B------:R-:W-:Y:S01]  /*2e90*/  SHF.R.U64 R232, R215, 0x1e, RZ ;  /* 0x0000001ed7e87819 */ /* 0x000fe200000012ff */
[----:B------:R-:W-:-:S02]  /*2ea0*/  IMAD.WIDE R92, R212, 0x4, R24 ;  /* 0x00000004d45c7825 */ /* 0x000fc400078e0218 */
[----:B------:R5:W-:Y:S01]  /*2eb0*/  LDGSTS.E [R218+0x4008], desc[UR16][R80.64], !P1 ;  /* 0x0400800050da7fae */ /* 0x000be2000c921850 */
[----:B------:R-:W-:Y:S01]  /*2ec0*/  LOP3.LUT P1, RZ, R8, 0x1, RZ, 0xc0, !PT ;  /* 0x0000000108ff7812 */ /* 0x000fe2000782c0ff */
[----:B------:R-:W-:Y:S01]  /*2ed0*/  IMAD.WIDE R96, R195, 0x4, R24 ;  /* 0x00000004c3607825 */ /* 0x000fe200078e0218 */
[----:B------:R-:W-:Y:S01]  /*2ee0*/  SHF.R.U32.HI R8, RZ, 0xd, R9 ;  /* 0x0000000dff087819 */ /* 0x000fe20000011609 */
[----:B------:R5:W-:Y:S02]  /*2ef0*/  LDGSTS.E [R218+0xc], desc[UR16][R82.64], !P0 ;  /* 0x0000c00052da7fae */ /* 0x000be4000c121850 */
[----:B------:R-:W-:Y:S02]  /*2f00*/  IMAD.WIDE R98, R194, 0x4, R204 ;  /* 0x00000004c2627825 */ /* 0x000fe400078e02cc */
[----:B------:R5:W-:Y:S01]  /*2f10*/  LDGSTS.E [R218+0x400c], desc[UR16][R84.64], !P0 ;  /* 0x0400c00054da7fae */ /* 0x000be2000c121850 */
[----:B------:R-:W-:Y:S01]  /*2f20*/  LOP3.LUT P0, RZ, R8, 0x1, RZ, 0xc0, !PT ;  /* 0x0000000108ff7812 */ /* 0x000fe2000780c0ff */
[----:B------:R-:W-:Y:S01]  /*2f30*/  IMAD.WIDE R100, R194, 0x4, R24 ;  /* 0x00000004c2647825 */ /* 0x000fe200078e0218 */
[----:B------:R-:W-:Y:S01]  /*2f40*/  SHF.R.U32.HI R8, RZ, 0xc, R9 ;  /* 0x0000000cff087819 */ /* 0x000fe20000011609 */
[----:B------:R5:W-:Y:S02]  /*2f50*/  LDGSTS.E [R217], desc[UR16][R86.64], P2 ;  /* 0x0000000056d97fae */ /* 0x000be40009121850 */
[----:B------:R-:W-:Y:S01]  /*2f60*/  VIADD R216, R12, UR8 ;  /* 0x000000080cd87c36 */ /* 0x000fe20008000000 */
[----:B------:R-:W-:Y:S01]  /*2f70*/  LOP3.LUT R12, R2, 0x60, RZ, 0x3c, !PT ;  /* 0x00000060020c7812 */ /* 0x000fe200078e3cff */
[----:B------:R5:W-:Y:S01]  /*2f80*/  LDGSTS.E [R217+0x4000], desc[UR16][R88.64], P2 ;  /* 0x0400000058d97fae */ /* 0x000be20009121850 */
[----:B------:R-:W-:Y:S01]  /*2f90*/  LOP3.LUT P2, RZ, R8, 0x1, RZ, 0xc0, !PT ;  /* 0x0000000108ff7812 */ /* 0x000fe2000784c0ff */
[C---:B------:R-:W-:Y:S01]  /*2fa0*/  IMAD.WIDE R102, R193.reuse, 0x4, R204 ;  /* 0x00000004c1667825 */ /* 0x040fe200078e02cc */
[----:B------:R-:W-:Y:S01]  /*2fb0*/  SHF.R.U32.HI R8, RZ, 0x9, R9 ;  /* 0x00000009ff087819 */ /* 0x000fe20000011609 */
[----:B------:R5:W-:Y:S02]  /*2fc0*/  LDGSTS.E [R217+0x4], desc[UR16][R90.64], P1 ;  /* 0x000040005ad97fae */ /* 0x000be40008921850 */
[----:B------:R-:W-:-:S02]  /*2fd0*/  IMAD.WIDE R104, R193, 0x4, R24 ;  /* 0x00000004c1687825 */ /* 0x000fc400078e0218 */
[----:B------:R5:W-:Y:S01]  /*2fe0*/  LDGSTS.E [R217+0x4004], desc[UR16][R92.64], P1 ;  /* 0x040040005cd97fae */ /* 0x000be20008921850 */
[----:B------:R-:W-:Y:S01]  /*2ff0*/  LOP3.LUT P1, RZ, R8, 0x1, RZ, 0xc0, !PT ;  /* 0x0000000108ff7812 */ /* 0x000fe2000782c0ff */
[----:B------:R-:W-:Y:S01]  /*3000*/  IMAD.WIDE R108, R192, 0x4, R24 ;  /* 0x00000004c06c7825 */ /* 0x000fe200078e0218 */
[----:B------:R-:W-:Y:S01]  /*3010*/  SHF.R.U32.HI R8, RZ, 0xb, R9 ;  /* 0x0000000bff087819 */ /* 0x000fe20000011609 */
[----:B------:R5:W-:Y:S02]  /*3020*/  LDGSTS.E [R217+0x8], desc[UR16][R94.64], P0 ;  /* 0x000080005ed97fae */ /* 0x000be40008121850 */
[----:B------:R-:W-:Y:S02]  /*3030*/  IMAD.WIDE R112, R191, 0x4, R24 ;  /* 0x00000004bf707825 */ /* 0x000fe400078e0218 */
[----:B------:R5:W-:Y:S01]  /*3040*/  LDGSTS.E [R217+0x4008], desc[UR16][R96.64], P0 ;  /* 0x0400800060d97fae */ /* 0x000be20008121850 */
[----:B------:R-:W-:Y:S01]  /*3050*/  LOP3.LUT P0, RZ, R8, 0x1, RZ, 0xc0, !PT ;  /* 0x0000000108ff7812 */ /* 0x000fe2000780c0ff */
[----:B------:R-:W-:Y:S01]  /*3060*/  VIADD R176, R12, UR8 ;  /* 0x000000080cb07c36 */ /* 0x000fe20008000000 */
[----:B------:R-:W-:Y:S01]  /*3070*/  SHF.R.U32.HI R8, RZ, 0xa, R9 ;  /* 0x0000000aff087819 */ /* 0x000fe20000011609 */
[----:B------:R-:W-:Y:S01]  /*3080*/  LDGSTS.E [R217+0xc], desc[UR16][R98.64], P2 ;  /* 0x0000c00062d97fae */ /* 0x000fe20009121850 */
[----:B------:R-:W-:-:S02]  /*3090*/  IMAD R12, R236, R159, RZ ;  /* 0x0000009fec0c7224 */ /* 0x000fc400078e02ff */
[----:B------:R-:W-:Y:S01]  /*30a0*/  LOP3.LUT P5, RZ, R8, 0x1, RZ, 0xc0, !PT ;  /* 0x0000000108ff7812 */ /* 0x000fe200078ac0ff */
[----:B------:R-:W-:Y:S01]  /*30b0*/  LDGSTS.E [R217+0x400c], desc[UR16][R100.64], P2 ;  /* 0x0400c00064d97fae */ /* 0x000fe20009121850 */
[----:B------:R-:W-:Y:S01]  /*30c0*/  SHF.R.U32.HI R8, RZ, 0x6, R9 ;  /* 0x00000006ff087819 */ /* 0x000fe20000011609 */
[----:B------:R-:W-:-:S03]  /*30d0*/  VIADD R221, R4, UR8 ;  /* 0x0000000804dd7c36 */ /* 0x000fc60008000000 */
[----:B------:R-:W-:Y:S01]  /*30e0*/  LOP3.LUT P2, RZ, R8, 0x1, RZ, 0xc0, !PT ;  /* 0x0000000108ff7812 */ /* 0x000fe2000784c0ff */
[----:B------:R-:W-:Y:S01]  /*30f0*/  LDGSTS.E [R216], desc[UR16][R102.64], P0 ;  /* 0x0000000066d87fae */ /* 0x000fe20008121850 */
[----:B------:R-:W-:-:S03]  /*3100*/  SHF.R.U32.HI R8, RZ, 0x8, R9 ;  /* 0x00000008ff087819 */ /* 0x000fc60000011609 */
[----:B------:R-:W-:Y:S01]  /*3110*/  LDGSTS.E [R216+0x4000], desc[UR16][R104.64], P0 ;  /* 0x0400000068d87fae */ /* 0x000fe20008121850 */
[----:B------:R-:W-:Y:S02]  /*3120*/  LOP3.LUT P0, RZ, R8, 0x1, RZ, 0xc0, !PT ;  /* 0x0000000108ff7812 */ /* 0x000fe4000780c0ff */
[----:B------:R-:W-:Y:S01]  /*3130*/  SHF.R.U32.HI R8, RZ, 0x7, R9 ;  /* 0x00000007ff087819 */ /* 0x000fe20000011609 */
[----:B------:R-:W-:Y:S04]  /*3140*/  LDGSTS.E [R216+0x4], desc[UR16][R106.64], P5 ;  /* 0x000040006ad87fae */ /* 0x000fe8000a921850 */
[----:B------:R-:W-:Y:S04]  /*3150*/  LDGSTS.E [R216+0x4004], desc[UR16][R108.64], P5 ;  /* 0x040040006cd87fae */ /* 0x000fe8000a921850 */
[----:B------:R-:W-:Y:S04]  /*3160*/  LDGSTS.E [R216+0x8], desc[UR16][R110.64], P1 ;  /* 0x000080006ed87fae */ /* 0x000fe80008921850 */
[----:B------:R-:W-:Y:S01]  /*3170*/  LDGSTS.E [R216+0x4008], desc[UR16][R112.64], P1 ;  /* 0x0400800070d87fae */ /* 0x000fe20008921850 */
[----:B------:R-:W-:-:S02]  /*3180*/  LOP3.LUT P1, RZ, R8, 0x1, RZ, 0xc0, !PT ;  /* 0x0000000108ff7812 */ /* 0x000fc4000782c0ff */
[--C-:B------:R-:W-:Y:S01]  /*3190*/  SHF.R.U32.HI R8, RZ, 0x1, R9.reuse ;  /* 0x00000001ff087819 */ /* 0x100fe20000011609 */
[----:B------:R-:W-:Y:S04]  /*31a0*/  LDGSTS.E [R216+0xc], desc[UR16][R114.64], P0 ;  /* 0x0000c00072d87fae */ /* 0x000fe80008121850 */
[----:B------:R-:W-:Y:S01]  /*31b0*/  LDGSTS.E [R216+0x400c], desc[UR16][R116.64], P0 ;  /* 0x0400c00074d87fae */ /* 0x000fe20008121850 */
[----:B------:R-:W-:Y:S02]  /*31c0*/  LOP3.LUT P0, RZ, R8, 0x1, RZ, 0xc0, !PT ;  /* 0x0000000108ff7812 */ /* 0x000fe4000780c0ff */
[----:B------:R-:W-:-:S03]  /*31d0*/  SHF.R.U32.HI R8, RZ, 0x5, R9 ;  /* 0x00000005ff087819 */ /* 0x000fc60000011609 */
[----:B------:R-:W-:Y:S01]  /*31e0*/  LDGSTS.E [R176], desc[UR16][R118.64], P1 ;  /* 0x0000000076b07fae */ /* 0x000fe20008921850 */
[----:B------:R-:W-:Y:S02]  /*31f0*/  LOP3.LUT P5, RZ, R8, 0x1, RZ, 0xc0, !PT ;  /* 0x0000000108ff7812 */ /* 0x000fe400078ac0ff */
[--C-:B------:R-:W-:Y:S01]  /*3200*/  SHF.R.U32.HI R8, RZ, 0x2, R9.reuse ;  /* 0x00000002ff087819 */ /* 0x100fe20000011609 */
[----:B------:R-:W-:Y:S01]  /*3210*/  LDGSTS.E [R176+0x4000], desc[UR16][R120.64], P1 ;  /* 0x0400000078b07fae */ /* 0x000fe20008921850 */
[----:B------:R-:W-:Y:S02]  /*3220*/  SHF.R.U32.HI R9, RZ, 0x3, R9 ;  /* 0x00000003ff097819 */ /* 0x000fe40000011609 */
[----:B------:R-:W-:Y:S01]  /*3230*/  LOP3.LUT P1, RZ, R8, 0x1, RZ, 0xc0, !PT ;  /* 0x0000000108ff7812 */ /* 0x000fe2000782c0ff */
[----:B------:R-:W-:Y:S01]  /*3240*/  LDGSTS.E [R176+0x4], desc[UR16][R122.64], P2 ;  /* 0x000040007ab07fae */ /* 0x000fe20009121850 */
[----:B------:R-:W-:-:S03]  /*3250*/  IMAD.SHL.U32 R8, R12, 0x4, RZ ;  /* 0x000000040c087824 */ /* 0x000fc600078e00ff */
[----:B------:R-:W-:Y:S01]  /*3260*/  LDGSTS.E [R176+0x4004], desc[UR16][R124.64], P2 ;  /* 0x040040007cb07fae */ /* 0x000fe20009121850 */
[----:B------:R-:W-:Y:S01]  /*3270*/  LOP3.LUT P2, RZ, R130, 0x1, RZ, 0xc0, !PT ;  /* 0x0000000182ff7812 */ /* 0x000fe2000784c0ff */
[----:B------:R-:W-:Y:S02]  /*3280*/  IMAD.WIDE R130, R183, 0x4, R204 ;  /* 0x00000004b7827825 */ /* 0x000fe400078e02cc */
[----:B------:R-:W-:Y:S04]  /*3290*/  LDGSTS.E [R176+0x8], desc[UR16][R126.64], P5 ;  /* 0x000080007eb07fae */ /* 0x000fe8000a921850 */
[----:B------:R-:W-:Y:S01]  /*32a0*/  LDGSTS.E [R176+0x4008], desc[UR16][R128.64], P5 ;  /* 0x0400800080b07fae */ /* 0x000fe2000a921850 */
[----:B------:R-:W-:-:S04]  /*32b0*/  IADD3 R172, P5, R8, UR6, RZ ;  /* 0x0000000608ac7c10 */ /* 0x000fc8000ffbe0ff */
[----:B------:R-:W-:Y:S01]  /*32c0*/  LEA.HI.X.SX32 R157, R12, UR7, 0x2, P5 ;  /* 0x000000070c9d7c11 */ /* 0x000fe2000a8f16ff */
[----:B------:R-:W-:Y:S01]  /*32d0*/  LDGSTS.E [R176+0xc], desc[UR16][R130.64], P2 ;  /* 0x0000c00082b07fae */ /* 0x000fe20009121850 */
[----:B------:R-:W-:-:S03]  /*32e0*/  LEA R134, P5, R15, R172, 0x2 ;  /* 0x000000ac0f867211 */ /* 0x000fc600078a10ff */
[----:B------:R-:W-:Y:S01]  /*32f0*/  LDGSTS.E [R176+0x400c], desc[UR16][R132.64], P2 ;  /* 0x0400c00084b07fae */ /* 0x000fe20009121850 */
[-C--:B------:R-:W-:Y:S02]  /*3300*/  LEA.HI.X.SX32 R135, R15, R157.reuse, 0x2, P5 ;  /* 0x0000009d0f877211 */ /* 0x080fe400028f16ff */
[CC--:B------:R-:W-:Y:S02]  /*3310*/  LEA R138, P5, R154.reuse, R172.reuse, 0x2 ;  /* 0x000000ac9a8a7211 */ /* 0x0c0fe400078a10ff */
[-C--:B------:R-:W-:Y:S02]  /*3320*/  LEA R136, P2, R13, R172.reuse, 0x2 ;  /* 0x000000ac0d887211 */ /* 0x080fe400078410ff */
[-C--:B------:R-:W-:Y:S02]  /*3330*/  LEA.HI.X.SX32 R139, R154, R157.reuse, 0x2, P5 ;  /* 0x0000009d9a8b7211 */ /* 0x080fe400028f16ff */
[----:B------:R-:W-:Y:S02]  /*3340*/  LEA R142, P5, R23, R172, 0x2 ;  /* 0x000000ac178e7211 */ /* 0x000fe400078a10ff */
[----:B------:R-:W-:-:S02]  /*3350*/  LEA.HI.X.SX32 R137, R13, R157, 0x2, P2 ;  /* 0x0000009d0d897211 */ /* 0x000fc400010f16ff */
[CC--:B------:R-:W-:Y:S02]  /*3360*/  LEA R140, P2, R152.reuse, R172.reuse, 0x2 ;  /* 0x000000ac988c7211 */ /* 0x0c0fe400078410ff */
[-C--:B------:R-:W-:Y:S02]  /*3370*/  LEA.HI.X.SX32 R143, R23, R157.reuse, 0x2, P5 ;  /* 0x0000009d178f7211 */ /* 0x080fe400028f16ff */
[CC--:B------:R-:W-:Y:S02]  /*3380*/  LEA R146, P5, R21.reuse, R172.reuse, 0x2 ;  /* 0x000000ac15927211 */ /* 0x0c0fe400078a10ff */
[-C--:B------:R-:W-:Y:S02]  /*3390*/  LEA.HI.X.SX32 R141, R152, R157.reuse, 0x2, P2 ;  /* 0x0000009d988d7211 */ /* 0x080fe400010f16ff */
[----:B------:R-:W-:Y:S02]  /*33a0*/  LEA R144, P2, R22, R172, 0x2 ;  /* 0x000000ac16907211 */ /* 0x000fe400078410ff */
[----:B------:R-:W-:-:S02]  /*33b0*/  LEA.HI.X.SX32 R147, R21, R157, 0x2, P5 ;  /* 0x0000009d15937211 */ /* 0x000fc400028f16ff */
[-C--:B------:R-:W-:Y:S02]  /*33c0*/  LEA R150, P5, R14, R172.reuse, 0x2 ;  /* 0x000000ac0e967211 */ /* 0x080fe400078a10ff */
[-C--:B------:R-:W-:Y:S02]  /*33d0*/  LEA.HI.X.SX32 R145, R22, R157.reuse, 0x2, P2 ;  /* 0x0000009d16917211 */ /* 0x080fe400010f16ff */
[-C--:B------:R-:W-:Y:S02]  /*33e0*/  LEA R148, P2, R20, R172.reuse, 0x2 ;  /* 0x000000ac14947211 */ /* 0x080fe400078410ff */
        /* <DEDUP_REMOVED lines=9> */
[CC--:B------:R-:W-:Y:S02]  /*3480*/  LEA R170, P5, R17.reuse, R172.reuse, 0x2 ;  /* 0x000000ac11aa7211 */ /* 0x0c0fe400078a10ff */
[-C--:B------:R-:W-:Y:S02]  /*3490*/  LEA.HI.X.SX32 R165, R156, R157.reuse, 0x2, P2 ;  /* 0x0000009d9ca57211 */ /* 0x080fe400010f16ff */
[----:B------:R-:W-:Y:S02]  /*34a0*/  LEA R168, P2, R18, R172, 0x2 ;  /* 0x000000ac12a87211 */ /* 0x000fe400078410ff */
[-C--:B------:R-:W-:Y:S02]  /*34b0*/  LEA.HI.X.SX32 R171, R17, R157.reuse, 0x2, P5 ;  /* 0x0000009d11ab7211 */ /* 0x080fe400028f16ff */
[----:B------:R-:W-:Y:S01]  /*34c0*/  LOP3.LUT P5, RZ, R9, 0x1, RZ, 0xc0, !PT ;  /* 0x0000000109ff7812 */ /* 0x000fe200078ac0ff */
[----:B------:R-:W-:Y:S01]  /*34d0*/  IMAD.SHL.U32 R9, R158, 0x20, RZ ;  /* 0x000000209e097824 */ /* 0x000fe200078e00ff */
[----:B------:R-:W-:-:S02]  /*34e0*/  LEA.HI.X.SX32 R169, R18, R157, 0x2, P2 ;  /* 0x0000009d12a97211 */ /* 0x000fc400010f16ff */
[----:B------:R-:W-:Y:S01]  /*34f0*/  LEA R172, P2, R16, R172, 0x2 ;  /* 0x000000ac10ac7211 */ /* 0x000fe200078410ff */
[----:B-1----:R-:W-:-:S03]  /*3500*/  IMAD.WIDE R24, R9, 0x4, R24 ;  /* 0x0000000409187825 */ /* 0x002fc600078e0218 */
[----:B------:R-:W-:Y:S01]  /*3510*/  LEA.HI.X.SX32 R173, R16, R157, 0x2, P2 ;  /* 0x0000009d10ad7211 */ /* 0x000fe200010f16ff */
[----:B--2---:R-:W-:Y:S01]  /*3520*/  IMAD.WIDE R26, R9, 0x4, R26 ;  /* 0x00000004091a7825 */ /* 0x004fe200078e021a */
[----:B------:R-:W-:Y:S02]  /*3530*/  LOP3.LUT P2, RZ, R174, 0x1, RZ, 0xc0, !PT ;  /* 0x00000001aeff7812 */ /* 0x000fe4000784c0ff */
[----:B------:R-:W-:Y:S01]  /*3540*/  LOP3.LUT R157, R4, 0x40, RZ, 0x3c, !PT ;  /* 0x00000040049d7812 */ /* 0x000fe200078e3cff */
[----:B------:R-:W-:-:S04]  /*3550*/  IMAD.WIDE R174, R181, 0x4, R204 ;  /* 0x00000004b5ae7825 */ /* 0x000fc800078e02cc */
[----:B------:R-:W-:Y:S01]  /*3560*/  VIADD R157, R157, UR8 ;  /* 0x000000089d9d7c36 */ /* 0x000fe20008000000 */
[----:B------:R-:W-:Y:S01]  /*3570*/  LDGSTS.E [R186], desc[UR16][R174.64], P5 ;  /* 0x00000000aeba7fae */ /* 0x000fe2000a921850 */
[----:B------:R-:W-:-:S03]  /*3580*/  IMAD.WIDE R204, R9, 0x4, R204 ;  /* 0x0000000409cc7825 */ /* 0x000fc600078e02cc */
[----:B------:R-:W-:Y:S01]  /*3590*/  LDGSTS.E [R186+0x4000], desc[UR16][R198.64], P5 ;  /* 0x04000000c6ba7fae */ /* 0x000fe2000a921850 */
[----:B---3--:R-:W-:-:S03]  /*35a0*/  IMAD.WIDE R28, R9, 0x4, R28 ;  /* 0x00000004091c7825 */ /* 0x008fc600078e021c */
[----:B------:R-:W-:Y:S01]  /*35b0*/  LDGSTS.E [R186+0x4], desc[UR16][R196.64], P1 ;  /* 0x00004000c4ba7fae */ /* 0x000fe20008921850 */
[----:B----4-:R-:W-:-:S03]  /*35c0*/  IMAD.WIDE R30, R9, 0x4, R30 ;  /* 0x00000004091e7825 */ /* 0x010fc600078e021e */
[----:B------:R-:W-:Y:S01]  /*35d0*/  LDGSTS.E [R186+0x4004], desc[UR16][R206.64], P1 ;  /* 0x04004000ceba7fae */ /* 0x000fe20008921850 */
[----:B-----5:R-:W-:-:S03]  /*35e0*/  IMAD.WIDE R32, R9, 0x4, R32 ;  /* 0x0000000409207825 */ /* 0x020fc600078e0220 */
[----:B------:R-:W-:Y:S01]  /*35f0*/  LDGSTS.E [R186+0x8], desc[UR16][R200.64], P0 ;  /* 0x00008000c8ba7fae */ /* 0x000fe20008121850 */
[----:B------:R-:W-:-:S03]  /*3600*/  IMAD.WIDE R34, R9, 0x4, R34 ;  /* 0x0000000409227825 */ /* 0x000fc600078e0222 */
[----:B------:R-:W-:Y:S01]  /*3610*/  LDGSTS.E [R186+0x4008], desc[UR16][R208.64], P0 ;  /* 0x04008000d0ba7fae */ /* 0x000fe20008121850 */
[----:B------:R-:W-:Y:S01]  /*3620*/  LOP3.LUT P0, RZ, R232, 0x1, RZ, 0xc0, !PT ;  /* 0x00000001e8ff7812 */ /* 0x000fe2000780c0ff */
[----:B------:R-:W-:Y:S01]  /*3630*/  IMAD.WIDE R36, R9, 0x4, R36 ;  /* 0x0000000409247825 */ /* 0x000fe200078e0224 */
[----:B------:R-:W-:Y:S01]  /*3640*/  SHF.R.U64 R232, R215, 0x1d, RZ ;  /* 0x0000001dd7e87819 */ /* 0x000fe200000012ff */
[----:B------:R-:W-:Y:S02]  /*3650*/  LDGSTS.E [R186+0xc], desc[UR16][R202.64], !P4 ;  /* 0x0000c000caba7fae */ /* 0x000fe4000e121850 */
[C---:B------:R-:W-:Y:S01]  /*3660*/  IMAD.WIDE R38, R9.reuse, 0x4, R38 ;  /* 0x0000000409267825 */ /* 0x040fe200078e0226 */
[----:B------:R-:W-:Y:S01]  /*3670*/  LOP3.LUT P1, RZ, R232, 0x1, RZ, 0xc0, !PT ;  /* 0x00000001e8ff7812 */ /* 0x000fe2000782c0ff */
[----:B------:R-:W-:Y:S02]  /*3680*/  LDGSTS.E [R186+0x400c], desc[UR16][R210.64], !P4 ;  /* 0x0400c000d2ba7fae */ /* 0x000fe4000e121850 */
[----:B------:R-:W-:-:S02]  /*3690*/  IMAD.WIDE R40, R9, 0x4, R40 ;  /* 0x0000000409287825 */ /* 0x000fc400078e0228 */
[----:B------:R-:W0:Y:S02]  /*36a0*/  LDGDEPBAR ;  /* 0x00000000000079af */ /* 0x000e240000000000 */
[C---:B------:R-:W-:Y:S02]  /*36b0*/  IMAD.WIDE R42, R9.reuse, 0x4, R42 ;  /* 0x00000004092a7825 */ /* 0x040fe400078e022a */
[----:B------:R-:W-:Y:S02]  /*36c0*/  LDGSTS.E [R221+0x18000], desc[UR16][R134.64], P3 ;  /* 0x1800000086dd7fae */ /* 0x000fe40009921850 */
[C---:B------:R-:W-:Y:S02]  /*36d0*/  IMAD.WIDE R44, R9.reuse, 0x4, R44 ;  /* 0x00000004092c7825 */ /* 0x040fe400078e022c */
[----:B------:R-:W-:Y:S02]  /*36e0*/  LDGSTS.E [R221+0x18400], desc[UR16][R136.64], P3 ;  /* 0x1840000088dd7fae */ /* 0x000fe40009921850 */
[----:B------:R-:W-:-:S02]  /*36f0*/  IMAD.WIDE R46, R9, 0x4, R46 ;  /* 0x00000004092e7825 */ /* 0x000fc400078e022e */
[----:B------:R-:W-:Y:S02]  /*3700*/  LDGSTS.E [R221+0x18800], desc[UR16][R138.64], P3 ;  /* 0x188000008add7fae */ /* 0x000fe40009921850 */
        /* <DEDUP_REMOVED lines=27> */
[----:B------:R-:W0:Y:S02]  /*38c0*/  LDGDEPBAR ;  /* 0x00000000000079af */ /* 0x000e240000000000 */
[C---:B------:R-:W-:Y:S01]  /*38d0*/  IMAD.WIDE R76, R9.reuse, 0x4, R76 ;  /* 0x00000004094c7825 */ /* 0x040fe200078e024c */
[----:B------:R-:W-:Y:S03]  /*38e0*/  BAR.SYNC.DEFER_BLOCKING 0x0 ;  /* 0x0000000000007b1d */ /* 0x000fe60000010000 */
[----:B------:R-:W-:-:S04]  /*38f0*/  IMAD.WIDE R78, R9, 0x4, R78 ;  /* 0x00000004094e7825 */ /* 0x000fc800078e024e */
[----:B------:R-:W-:-:S04]  /*3900*/  IMAD.WIDE R80, R9, 0x4, R80 ;  /* 0x0000000409507825 */ /* 0x000fc800078e0250 */
[----:B------:R-:W-:-:S04]  /*3910*/  IMAD.WIDE R82, R9, 0x4, R82 ;  /* 0x0000000409527825 */ /* 0x000fc800078e0252 */
[----:B------:R-:W-:-:S04]  /*3920*/  IMAD.WIDE R84, R9, 0x4, R84 ;  /* 0x0000000409547825 */ /* 0x000fc800078e0254 */
[----:B------:R-:W-:-:S04]  /*3930*/  IMAD.WIDE R86, R9, 0x4, R86 ;  /* 0x0000000409567825 */ /* 0x000fc800078e0256 */
[C---:B------:R-:W-:Y:S01]  /*3940*/  IMAD.WIDE R88, R9.reuse, 0x4, R88 ;  /* 0x0000000409587825 */ /* 0x040fe200078e0258 */
[----:B------:R-:W-:Y:S01]  /*3950*/  @!PT LDS RZ, [RZ] ;  /* 0x00000000fffff984 */ /* 0x000fe20000000800 */
[----:B------:R-:W-:Y:S01]  /*3960*/  @!PT LDS RZ, [RZ] ;  /* 0x00000000fffff984 */ /* 0x000fe20000000800 */
[----:B------:R-:W-:Y:S01]  /*3970*/  @!PT LDS RZ, [RZ] ;  /* 0x00000000fffff984 */ /* 0x000fe20000000800 */
[----:B------:R-:W-:Y:S03]  /*3980*/  LDGSTS.E [R224+0x8000], desc[UR16][R204.64], P2 ;  /* 0x08000000cce07fae */ /* 0x000fe60009121850 */
[C---:B------:R-:W-:Y:S01]  /*3990*/  IMAD.WIDE R90, R9.reuse, 0x4, R90 ;  /* 0x00000004095a7825 */ /* 0x040fe200078e025a */
[----:B------:R1:W-:Y:S01]  /*39a0*/  LDGSTS.E [R224+0xc000], desc[UR16][R24.64], P2 ;  /* 0x0c00000018e07fae */ /* 0x0003e20009121850 */
[----:B------:R-:W-:Y:S02]  /*39b0*/  ISETP.GE.AND P2, PT, R236, R228, PT ;  /* 0x000000e4ec00720c */ /* 0x000fe40003f46270 */
[C---:B------:R-:W-:Y:S01]  /*39c0*/  IMAD.WIDE R92, R9.reuse, 0x4, R92 ;  /* 0x00000004095c7825 */ /* 0x040fe200078e025c */
[----:B------:R2:W-:Y:S03]  /*39d0*/  LDGSTS.E [R224+0x8004], desc[UR16][R26.64], P0 ;  /* 0x080040001ae07fae */ /* 0x0005e60008121850 */
[----:B------:R-:W-:Y:S01]  /*39e0*/  IMAD.WIDE R94, R9, 0x4, R94 ;  /* 0x00000004095e7825 */ /* 0x000fe200078e025e */
[----:B------:R3:W-:Y:S01]  /*39f0*/  LDGSTS.E [R224+0xc004], desc[UR16][R28.64], P0 ;  /* 0x0c0040001ce07fae */ /* 0x0007e20008121850 */
[----:B------:R-:W-:-:S02]  /*3a00*/  ISETP.GT.AND P0, PT, R182, 0x3f, PT ;  /* 0x0000003fb600780c */ /* 0x000fc40003f04270 */
[----:B------:R-:W-:Y:S01]  /*3a10*/  IMAD.WIDE R96, R9, 0x4, R96 ;  /* 0x0000000409607825 */ /* 0x000fe200078e0260 */
[----:B-1----:R-:W-:Y:S01]  /*3a20*/  SEL R24, RZ, 0x4, P2 ;  /* 0x00000004ff187807 */ /* 0x002fe20001000000 */
[----:B------:R1:W-:Y:S01]  /*3a30*/  LDGSTS.E [R224+0x8008], desc[UR16][R30.64], P1 ;  /* 0x080080001ee07fae */ /* 0x0003e20008921850 */
[----:B------:R-:W-:Y:S01]  /*3a40*/  SHF.R.U64 R25, R215, 0x1c, RZ ;  /* 0x0000001cd7197819 */ /* 0x000fe200000012ff */
[----:B------:R-:W-:Y:S01]  /*3a50*/  IMAD.WIDE R98, R9, 0x4, R98 ;  /* 0x0000000409627825 */ /* 0x000fe200078e0262 */
[----:B------:R-:W-:Y:S01]  /*3a60*/  SEL R24, R24, RZ, P0 ;  /* 0x000000ff18187207 */ /* 0x000fe20000000000 */
[----:B------:R4:W-:Y:S01]  /*3a70*/  LDGSTS.E [R224+0xc008], desc[UR16][R32.64], P1 ;  /* 0x0c00800020e07fae */ /* 0x0009e20008921850 */
[----:B------:R-:W-:Y:S01]  /*3a80*/  LOP3.LUT P5, RZ, R25, 0x1, RZ, 0xc0, !PT ;  /* 0x0000000119ff7812 */ /* 0x000fe200078ac0ff */
[----:B------:R-:W-:Y:S01]  /*3a90*/  IMAD.WIDE R100, R9, 0x4, R100 ;  /* 0x0000000409647825 */ /* 0x000fe200078e0264 */
[----:B------:R-:W-:Y:S02]  /*3aa0*/  ISETP.NE.U32.AND P0, PT, R24, RZ, PT ;  /* 0x000000ff1800720c */ /* 0x000fe40003f05070 */
[----:B--2---:R-:W-:-:S02]  /*3ab0*/  CS2R R26, SRZ ;  /* 0x00000000001a7805 */ /* 0x004fc4000001ff00 */
[----:B------:R-:W-:Y:S01]  /*3ac0*/  SHF.R.U64 R25, R215, 0x1b, RZ ;  /* 0x0000001bd7197819 */ /* 0x000fe200000012ff */
[----:B------:R-:W-:Y:S01]  /*3ad0*/  IMAD.WIDE R102, R9, 0x4, R102 ;  /* 0x0000000409667825 */ /* 0x000fe200078e0266 */
[----:B------:R-:W-:Y:S02]  /*3ae0*/  SHF.R.U64 R24, R215, 0x1a, RZ ;  /* 0x0000001ad7187819 */ /* 0x000fe400000012ff */
[----:B---3--:R-:W-:Y:S02]  /*3af0*/  CS2R R28, SRZ ;  /* 0x00000000001c7805 */ /* 0x008fe4000001ff00 */
[----:B------:R-:W-:Y:S01]  /*3b00*/  LOP3.LUT P4, RZ, R25, 0x1, RZ, 0xc0, !PT ;  /* 0x0000000119ff7812 */ /* 0x000fe2000788c0ff */
[----:B------:R-:W-:Y:S01]  /*3b10*/  IMAD.WIDE R104, R9, 0x4, R104 ;  /* 0x0000000409687825 */ /* 0x000fe200078e0268 */
[----:B------:R-:W-:Y:S02]  /*3b20*/  LOP3.LUT P3, RZ, R24, 0x1, RZ, 0xc0, !PT ;  /* 0x0000000118ff7812 */ /* 0x000fe4000786c0ff */
[----:B-1----:R-:W-:-:S02]  /*3b30*/  CS2R R30, SRZ ;  /* 0x00000000001e7805 */ /* 0x002fc4000001ff00 */
[C---:B------:R-:W-:Y:S01]  /*3b40*/  SHF.R.U64 R24, R215.reuse, 0x18, RZ ;  /* 0x00000018d7187819 */ /* 0x040fe200000012ff */
[----:B------:R1:W-:Y:S01]  /*3b50*/  LDGSTS.E [R224+0x800c], desc[UR16][R34.64], P5 ;  /* 0x0800c00022e07fae */ /* 0x0003e2000a921850 */
[----:B------:R-:W-:Y:S01]  /*3b60*/  SHF.R.U64 R25, R215, 0x19, RZ ;  /* 0x00000019d7197819 */ /* 0x000fe200000012ff */
[----:B------:R-:W-:Y:S01]  /*3b70*/  IMAD.WIDE R106, R9, 0x4, R106 ;  /* 0x00000004096a7825 */ /* 0x000fe200078e026a */
[----:B------:R-:W-:Y:S01]  /*3b80*/  LOP3.LUT P1, RZ, R24, 0x1, RZ, 0xc0, !PT ;  /* 0x0000000118ff7812 */ /* 0x000fe2000782c0ff */
[----:B------:R2:W-:Y:S01]  /*3b90*/  LDGSTS.E [R224+0xc00c], desc[UR16][R36.64], P5 ;  /* 0x0c00c00024e07fae */ /* 0x0005e2000a921850 */
[----:B------:R-:W-:Y:S01]  /*3ba0*/  SHF.R.U64 R24, R215, 0x17, RZ ;  /* 0x00000017d7187819 */ /* 0x000fe200000012ff */
[----:B------:R-:W-:Y:S01]  /*3bb0*/  IMAD.WIDE R108, R9, 0x4, R108 ;  /* 0x00000004096c7825 */ /* 0x000fe200078e026c */
[----:B------:R-:W-:Y:S01]  /*3bc0*/  LOP3.LUT P2, RZ, R25, 0x1, RZ, 0xc0, !PT ;  /* 0x0000000119ff7812 */ /* 0x000fe2000784c0ff */
[----:B------:R3:W-:Y:S01]  /*3bd0*/  LDGSTS.E [R220+0x8000], desc[UR16][R38.64], P4 ;  /* 0x0800000026dc7fae */ /* 0x0007e2000a121850 */
[----:B------:R-:W-:Y:S01]  /*3be0*/  LOP3.LUT P5, RZ, R24, 0x1, RZ, 0xc0, !PT ;  /* 0x0000000118ff7812 */ /* 0x000fe200078ac0ff */
[----:B------:R-:W-:Y:S01]  /*3bf0*/  IMAD.WIDE R110, R9, 0x4, R110 ;  /* 0x00000004096e7825 */ /* 0x000fe200078e026e */
[C---:B------:R-:W-:Y:S01]  /*3c00*/  SHF.R.U64 R24, R215.reuse, 0x16, RZ ;  /* 0x00000016d7187819 */ /* 0x040fe200000012ff */
[----:B------:R5:W-:Y:S01]  /*3c10*/  LDGSTS.E [R220+0xc000], desc[UR16][R40.64], P4 ;  /* 0x0c00000028dc7fae */ /* 0x000be2000a121850 */
[----:B------:R-:W-:Y:S01]  /*3c20*/  SHF.R.U64 R25, R215, 0x6, RZ ;  /* 0x00000006d7197819 */ /* 0x000fe200000012ff */
[----:B------:R-:W-:Y:S01]  /*3c30*/  IMAD.WIDE R112, R9, 0x4, R112 ;  /* 0x0000000409707825 */ /* 0x000fe200078e0270 */
[----:B------:R-:W-:Y:S01]  /*3c40*/  LOP3.LUT P4, RZ, R24, 0x1, RZ, 0xc0, !PT ;  /* 0x0000000118ff7812 */ /* 0x000fe2000788c0ff */
[----:B------:R5:W-:Y:S01]  /*3c50*/  LDGSTS.E [R220+0x8004], desc[UR16][R42.64], P3 ;  /* 0x080040002adc7fae */ /* 0x000be20009921850 */
[----:B------:R-:W-:Y:S01]  /*3c60*/  SHF.R.U64 R24, R215, 0x15, RZ ;  /* 0x00000015d7187819 */ /* 0x000fe200000012ff */
[C---:B------:R-:W-:Y:S01]  /*3c70*/  IMAD.WIDE R114, R9.reuse, 0x4, R114 ;  /* 0x0000000409727825 */ /* 0x040fe200078e0272 */
[----:B----4-:R-:W-:Y:S01]  /*3c80*/  CS2R R32, SRZ ;  /* 0x0000000000207805 */ /* 0x010fe2000001ff00 */
[----:B------:R4:W-:Y:S01]  /*3c90*/  LDGSTS.E [R220+0xc004], desc[UR16][R44.64], P3 ;  /* 0x0c0040002cdc7fae */ /* 0x0009e20009921850 */
[----:B------:R-:W-:Y:S01]  /*3ca0*/  LOP3.LUT P3, RZ, R24, 0x1, RZ, 0xc0, !PT ;  /* 0x0000000118ff7812 */ /* 0x000fe2000786c0ff */
[----:B------:R-:W-:Y:S01]  /*3cb0*/  IMAD.WIDE R116, R9, 0x4, R116 ;  /* 0x0000000409747825 */ /* 0x000fe200078e0274 */
[----:B------:R-:W-:Y:S01]  /*3cc0*/  SHF.R.U64 R24, R215, 0x14, RZ ;  /* 0x00000014d7187819 */ /* 0x000fe200000012ff */
[----:B------:R4:W-:Y:S01]  /*3cd0*/  LDGSTS.E [R220+0x8008], desc[UR16][R46.64], P2 ;  /* 0x080080002edc7fae */ /* 0x0009e20009121850 */
[----:B-1----:R-:W-:Y:S01]  /*3ce0*/  CS2R R34, SRZ ;  /* 0x0000000000227805 */ /* 0x002fe2000001ff00 */
[C---:B------:R-:W-:Y:S01]  /*3cf0*/  IMAD.WIDE R118, R9.reuse, 0x4, R118 ;  /* 0x0000000409767825 */ /* 0x040fe200078e0276 */
[----:B--2---:R-:W-:Y:S01]  /*3d00*/  CS2R R36, SRZ ;  /* 0x0000000000247805 */ /* 0x004fe2000001ff00 */
[----:B------:R1:W-:Y:S01]  /*3d10*/  LDGSTS.E [R220+0xc008], desc[UR16][R48.64], P2 ;  /* 0x0c00800030dc7fae */ /* 0x0003e20009121850 */
[----:B------:R-:W-:Y:S01]  /*3d20*/  LOP3.LUT P2, RZ, R24, 0x1, RZ, 0xc0, !PT ;  /* 0x0000000118ff7812 */ /* 0x000fe2000784c0ff */
[----:B------:R-:W-:Y:S01]  /*3d30*/  IMAD.WIDE R120, R9, 0x4, R120 ;  /* 0x0000000409787825 */ /* 0x000fe200078e0278 */
[----:B------:R-:W-:Y:S01]  /*3d40*/  SHF.R.U64 R24, R215, 0x13, RZ ;  /* 0x00000013d7187819 */ /* 0x000fe200000012ff */
[----:B------:R-:W-:Y:S01]  /*3d50*/  LDGSTS.E [R220+0x800c], desc[UR16][R50.64], P1 ;  /* 0x0800c00032dc7fae */ /* 0x000fe20008921850 */
[----:B---3--:R-:W-:Y:S01]  /*3d60*/  CS2R R38, SRZ ;  /* 0x0000000000267805 */ /* 0x008fe2000001ff00 */
[C---:B------:R-:W-:Y:S01]  /*3d70*/  IMAD.WIDE R122, R9.reuse, 0x4, R122 ;  /* 0x00000004097a7825 */ /* 0x040fe200078e027a */
[----:B-----5:R-:W-:Y:S01]  /*3d80*/  CS2R R40, SRZ ;  /* 0x0000000000287805 */ /* 0x020fe2000001ff00 */
[----:B------:R-:W-:Y:S01]  /*3d90*/  LDGSTS.E [R220+0xc00c], desc[UR16][R52.64], P1 ;  /* 0x0c00c00034dc7fae */ /* 0x000fe20008921850 */
[----:B------:R-:W-:Y:S01]  /*3da0*/  LOP3.LUT P1, RZ, R24, 0x1, RZ, 0xc0, !PT ;  /* 0x0000000118ff7812 */ /* 0x000fe2000782c0ff */
[----:B------:R-:W-:Y:S01]  /*3db0*/  IMAD.WIDE R124, R9, 0x4, R124 ;  /* 0x00000004097c7825 */ /* 0x000fe200078e027c */
[----:B------:R-:W-:Y:S01]  /*3dc0*/  SHF.R.U64 R24, R215, 0x12, RZ ;  /* 0x00000012d7187819 */ /* 0x000fe200000012ff */
[----:B------:R-:W-:Y:S01]  /*3dd0*/  LDGSTS.E [R219+0x8000], desc[UR16][R54.64], P5 ;  /* 0x0800000036db7fae */ /* 0x000fe2000a921850 */
[----:B------:R-:W-:Y:S01]  /*3de0*/  CS2R R42, SRZ ;  /* 0x00000000002a7805 */ /* 0x000fe2000001ff00 */
[C---:B------:R-:W-:Y:S01]  /*3df0*/  IMAD.WIDE R126, R9.reuse, 0x4, R126 ;  /* 0x00000004097e7825 */ /* 0x040fe200078e027e */
[----:B----4-:R-:W-:Y:S01]  /*3e00*/  CS2R R44, SRZ ;  /* 0x00000000002c7805 */ /* 0x010fe2000001ff00 */
[----:B------:R2:W-:Y:S01]  /*3e10*/  LDGSTS.E [R219+0xc000], desc[UR16][R56.64], P5 ;  /* 0x0c00000038db7fae */ /* 0x0005e2000a921850 */
[----:B------:R-:W-:Y:S01]  /*3e20*/  LOP3.LUT P5, RZ, R24, 0x1, RZ, 0xc0, !PT ;  /* 0x0000000118ff7812 */ /* 0x000fe200078ac0ff */
[----:B------:R-:W-:Y:S01]  /*3e30*/  IMAD.WIDE R128, R9, 0x4, R128 ;  /* 0x0000000409807825 */ /* 0x000fe200078e0280 */
[----:B------:R-:W-:Y:S01]  /*3e40*/  SHF.R.U64 R24, R215, 0x11, RZ ;  /* 0x00000011d7187819 */ /* 0x000fe200000012ff */
[----:B------:R3:W-:Y:S01]  /*3e50*/  LDGSTS.E [R219+0x8004], desc[UR16][R58.64], P4 ;  /* 0x080040003adb7fae */ /* 0x0007e2000a121850 */
[----:B------:R-:W-:Y:S01]  /*3e60*/  CS2R R46, SRZ ;  /* 0x00000000002e7805 */ /* 0x000fe2000001ff00 */
[C---:B------:R-:W-:Y:S01]  /*3e70*/  IMAD.WIDE R130, R9.reuse, 0x4, R130 ;  /* 0x0000000409827825 */ /* 0x040fe200078e0282 */
[----:B-1----:R-:W-:Y:S01]  /*3e80*/  CS2R R48, SRZ ;  /* 0x0000000000307805 */ /* 0x002fe2000001ff00 */
[----:B------:R1:W-:Y:S01]  /*3e90*/  LDGSTS.E [R219+0xc004], desc[UR16][R60.64], P4 ;  /* 0x0c0040003cdb7fae */ /* 0x0003e2000a121850 */
[----:B------:R-:W-:Y:S01]  /*3ea0*/  LOP3.LUT P4, RZ, R24, 0x1, RZ, 0xc0, !PT ;  /* 0x0000000118ff7812 */ /* 0x000fe2000788c0ff */
[----:B------:R-:W-:Y:S01]  /*3eb0*/  IMAD.WIDE R132, R9, 0x4, R132 ;  /* 0x0000000409847825 */ /* 0x000fe200078e0284 */
[----:B------:R-:W-:Y:S01]  /*3ec0*/  SHF.R.U64 R24, R215, 0x10, RZ ;  /* 0x00000010d7187819 */ /* 0x000fe200000012ff */
[----:B------:R4:W-:Y:S01]  /*3ed0*/  LDGSTS.E [R219+0x8008], desc[UR16][R62.64], P3 ;  /* 0x080080003edb7fae */ /* 0x0009e20009921850 */
[----:B--2---:R-:W-:Y:S01]  /*3ee0*/  CS2R R56, SRZ ;  /* 0x0000000000387805 */ /* 0x004fe2000001ff00 */
[C---:B------:R-:W-:Y:S01]  /*3ef0*/  IMAD.WIDE R174, R9.reuse, 0x4, R174 ;  /* 0x0000000409ae7825 */ /* 0x040fe200078e02ae */
[----:B------:R-:W-:Y:S01]  /*3f00*/  CS2R R50, SRZ ;  /* 0x0000000000327805 */ /* 0x000fe2000001ff00 */
[----:B------:R2:W-:Y:S01]  /*3f10*/  LDGSTS.E [R219+0xc008], desc[UR16][R64.64], P3 ;  /* 0x0c00800040db7fae */ /* 0x0005e20009921850 */
[----:B------:R-:W-:Y:S01]  /*3f20*/  LOP3.LUT P3, RZ, R24, 0x1, RZ, 0xc0, !PT ;  /* 0x0000000118ff7812 */ /* 0x000fe2000786c0ff */
[----:B------:R-:W-:Y:S01]  /*3f30*/  IMAD.WIDE R198, R9, 0x4, R198 ;  /* 0x0000000409c67825 */ /* 0x000fe200078e02c6 */
[----:B------:R-:W-:Y:S01]  /*3f40*/  SHF.R.U64 R24, R215, 0xf, RZ ;  /* 0x0000000fd7187819 */ /* 0x000fe200000012ff */
[----:B------:R5:W-:Y:S01]  /*3f50*/  LDGSTS.E [R219+0x800c], desc[UR16][R66.64], P2 ;  /* 0x0800c00042db7fae */ /* 0x000be20009121850 */
[----:B---3--:R-:W-:Y:S01]  /*3f60*/  CS2R R58, SRZ ;  /* 0x00000000003a7805 */ /* 0x008fe2000001ff00 */
[C---:B------:R-:W-:Y:S01]  /*3f70*/  IMAD.WIDE R196, R9.reuse, 0x4, R196 ;  /* 0x0000000409c47825 */ /* 0x040fe200078e02c4 */
[----:B-1----:R-:W-:Y:S01]  /*3f80*/  CS2R R60, SRZ ;  /* 0x00000000003c7805 */ /* 0x002fe2000001ff00 */
[----:B------:R1:W-:Y:S01]  /*3f90*/  LDGSTS.E [R219+0xc00c], desc[UR16][R68.64], P2 ;  /* 0x0c00c00044db7fae */ /* 0x0003e20009121850 */
[----:B------:R-:W-:Y:S01]  /*3fa0*/  LOP3.LUT P2, RZ, R24, 0x1, RZ, 0xc0, !PT ;  /* 0x0000000118ff7812 */ /* 0x000fe2000784c0ff */
[----:B------:R-:W-:Y:S01]  /*3fb0*/  IMAD.WIDE R206, R9, 0x4, R206 ;  /* 0x0000000409ce7825 */ /* 0x000fe200078e02ce */
[----:B------:R-:W-:Y:S01]  /*3fc0*/  SHF.R.U64 R24, R215, 0xe, RZ ;  /* 0x0000000ed7187819 */ /* 0x000fe200000012ff */
[----:B------:R3:W-:Y:S01]  /*3fd0*/  LDGSTS.E [R218+0x8000], desc[UR16][R70.64], P1 ;  /* 0x0800000046da7fae */ /* 0x0007e20008921850 */
[----:B----4-:R-:W-:Y:S01]  /*3fe0*/  CS2R R62, SRZ ;  /* 0x00000000003e7805 */ /* 0x010fe2000001ff00 */
[C---:B------:R-:W-:Y:S01]  /*3ff0*/  IMAD.WIDE R200, R9.reuse, 0x4, R200 ;  /* 0x0000000409c87825 */ /* 0x040fe200078e02c8 */
[----:B--2---:R-:W-:Y:S01]  /*4000*/  CS2R R64, SRZ ;  /* 0x0000000000407805 */ /* 0x004fe2000001ff00 */
[----:B------:R2:W-:Y:S01]  /*4010*/  LDGSTS.E [R218+0xc000], desc[UR16][R72.64], P1 ;  /* 0x0c00000048da7fae */ /* 0x0005e20008921850 */
[----:B------:R-:W-:Y:S01]  /*4020*/  LOP3.LUT P1, RZ, R24, 0x1, RZ, 0xc0, !PT ;  /* 0x0000000118ff7812 */ /* 0x000fe2000782c0ff */
[----:B------:R-:W-:Y:S01]  /*4030*/  IMAD.WIDE R208, R9, 0x4, R208 ;  /* 0x0000000409d07825 */ /* 0x000fe200078e02d0 */
[----:B------:R-:W-:Y:S01]  /*4040*/  SHF.R.U64 R24, R215, 0xd, RZ ;  /* 0x0000000dd7187819 */ /* 0x000fe200000012ff */
[----:B------:R4:W-:Y:S01]  /*4050*/  LDGSTS.E [R218+0x8004], desc[UR16][R74.64], P5 ;  /* 0x080040004ada7fae */ /* 0x0009e2000a921850 */
[----:B-----5:R-:W-:Y:S01]  /*4060*/  CS2R R66, SRZ ;  /* 0x0000000000427805 */ /* 0x020fe2000001ff00 */
[C---:B------:R-:W-:Y:S01]  /*4070*/  IMAD.WIDE R202, R9.reuse, 0x4, R202 ;  /* 0x0000000409ca7825 */ /* 0x040fe200078e02ca */
[----:B-1----:R-:W-:Y:S01]  /*4080*/  CS2R R68, SRZ ;  /* 0x0000000000447805 */ /* 0x002fe2000001ff00 */
[----:B------:R1:W-:Y:S01]  /*4090*/  LDGSTS.E [R218+0xc004], desc[UR16][R76.64], P5 ;  /* 0x0c0040004cda7fae */ /* 0x0003e2000a921850 */
[----:B------:R-:W-:Y:S01]  /*40a0*/  LOP3.LUT P5, RZ, R24, 0x1, RZ, 0xc0, !PT ;  /* 0x0000000118ff7812 */ /* 0x000fe200078ac0ff */
[----:B------:R-:W-:Y:S01]  /*40b0*/  IMAD.WIDE R210, R9, 0x4, R210 ;  /* 0x0000000409d27825 */ /* 0x000fe200078e02d2 */
[----:B------:R-:W-:Y:S01]  /*40c0*/  SHF.R.U64 R24, R215, 0xc, RZ ;  /* 0x0000000cd7187819 */ /* 0x000fe200000012ff */
[----:B------:R5:W-:Y:S01]  /*40d0*/  LDGSTS.E [R218+0x8008], desc[UR16][R78.64], P4 ;  /* 0x080080004eda7fae */ /* 0x000be2000a121850 */
[----:B---3--:R-:W-:-:S02]  /*40e0*/  CS2R R70, SRZ ;  /* 0x0000000000467805 */ /* 0x008fc4000001ff00 */
[----:B--2---:R-:W-:Y:S02]  /*40f0*/  CS2R R72, SRZ ;  /* 0x0000000000487805 */ /* 0x004fe4000001ff00 */
[----:B------:R-:W-:Y:S01]  /*4100*/  CS2R R52, SRZ ;  /* 0x0000000000347805 */ /* 0x000fe2000001ff00 */
[----:B------:R2:W-:Y:S01]  /*4110*/  LDGSTS.E [R218+0xc008], desc[UR16][R80.64], P4 ;  /* 0x0c00800050da7fae */ /* 0x0005e2000a121850 */
[----:B------:R-:W-:Y:S02]  /*4120*/  LOP3.LUT P4, RZ, R24, 0x1, RZ, 0xc0, !PT ;  /* 0x0000000118ff7812 */ /* 0x000fe4000788c0ff */
[----:B----4-:R-:W-:Y:S02]  /*4130*/  CS2R R74, SRZ ;  /* 0x00000000004a7805 */ /* 0x010fe4000001ff00 */
[----:B------:R-:W-:Y:S01]  /*4140*/  SHF.R.U64 R24, R215, 0xb, RZ ;  /* 0x0000000bd7187819 */ /* 0x000fe200000012ff */
[----:B------:R3:W-:Y:S01]  /*4150*/  LDGSTS.E [R218+0x800c], desc[UR16][R82.64], P3 ;  /* 0x0800c00052da7fae */ /* 0x0007e20009921850 */
[----:B-1----:R-:W-:-:S02]  /*4160*/  CS2R R76, SRZ ;  /* 0x00000000004c7805 */ /* 0x002fc4000001ff00 */
[----:B------:R-:W-:Y:S01]  /*4170*/  CS2R R54, SRZ ;  /* 0x0000000000367805 */ /* 0x000fe2000001ff00 */
[----:B------:R1:W-:Y:S01]  /*4180*/  LDGSTS.E [R218+0xc00c], desc[UR16][R84.64], P3 ;  /* 0x0c00c00054da7fae */ /* 0x0003e20009921850 */
[----:B------:R-:W-:Y:S02]  /*4190*/  LOP3.LUT P3, RZ, R24, 0x1, RZ, 0xc0, !PT ;  /* 0x0000000118ff7812 */ /* 0x000fe4000786c0ff */
[----:B-----5:R-:W-:Y:S02]  /*41a0*/  CS2R R78, SRZ ;  /* 0x00000000004e7805 */ /* 0x020fe4000001ff00 */
[----:B------:R-:W-:Y:S01]  /*41b0*/  SHF.R.U64 R24, R215, 0xa, RZ ;  /* 0x0000000ad7187819 */ /* 0x000fe200000012ff */
[----:B------:R4:W-:Y:S01]  /*41c0*/  LDGSTS.E [R217+0x8000], desc[UR16][R86.64], P2 ;  /* 0x0800000056d97fae */ /* 0x0009e20009121850 */
[----:B--2---:R-:W-:-:S03]  /*41d0*/  CS2R R80, SRZ ;  /* 0x0000000000507805 */ /* 0x004fc6000001ff00 */
[----:B------:R2:W-:Y:S01]  /*41e0*/  LDGSTS.E [R217+0xc000], desc[UR16][R88.64], P2 ;  /* 0x0c00000058d97fae */ /* 0x0005e20009121850 */
[----:B------:R-:W-:Y:S02]  /*41f0*/  LOP3.LUT P2, RZ, R24, 0x1, RZ, 0xc0, !PT ;  /* 0x0000000118ff7812 */ /* 0x000fe4000784c0ff */
[----:B---3--:R-:W-:Y:S02]  /*4200*/  CS2R R82, SRZ ;  /* 0x0000000000527805 */ /* 0x008fe4000001ff00 */
[----:B------:R-:W-:Y:S01]  /*4210*/  SHF.R.U64 R24, R215, 0x9, RZ ;  /* 0x00000009d7187819 */ /* 0x000fe200000012ff */
[----:B------:R3:W-:Y:S01]  /*4220*/  LDGSTS.E [R217+0x8004], desc[UR16][R90.64], P1 ;  /* 0x080040005ad97fae */ /* 0x0007e20008921850 */
[----:B-1----:R-:W-:-:S03]  /*4230*/  CS2R R84, SRZ ;  /* 0x0000000000547805 */ /* 0x002fc6000001ff00 */
[----:B------:R1:W-:Y:S01]  /*4240*/  LDGSTS.E [R217+0xc004], desc[UR16][R92.64], P1 ;  /* 0x0c0040005cd97fae */ /* 0x0003e20008921850 */
[----:B------:R-:W-:Y:S02]  /*4250*/  LOP3.LUT P1, RZ, R24, 0x1, RZ, 0xc0, !PT ;  /* 0x0000000118ff7812 */ /* 0x000fe4000782c0ff */
[----:B----4-:R-:W-:Y:S02]  /*4260*/  CS2R R86, SRZ ;  /* 0x0000000000567805 */ /* 0x010fe4000001ff00 */
        /* <DEDUP_REMOVED lines=30> */
[C---:B------:R-:W-:Y:S01]  /*4450*/  SHF.R.U64 R24, R215.reuse, 0x2, RZ ;  /* 0x00000002d7187819 */ /* 0x040fe200000012ff */
[----:B------:R3:W-:Y:S01]  /*4460*/  LDGSTS.E [R216+0x800c], desc[UR16][R114.64], P5 ;  /* 0x0800c00072d87fae */ /* 0x0007e2000a921850 */
[----:B------:R-:W-:Y:S02]  /*4470*/  SHF.R.U64 R215, R215, 0x1, RZ ;  /* 0x00000001d7d77819 */ /* 0x000fe400000012ff */
[----:B-1----:R-:W-:Y:S01]  /*4480*/  CS2R R108, SRZ ;  /* 0x00000000006c7805 */ /* 0x002fe2000001ff00 */
[----:B------:R1:W-:Y:S01]  /*4490*/  LDGSTS.E [R216+0xc00c], desc[UR16][R116.64], P5 ;  /* 0x0c00c00074d87fae */ /* 0x0003e2000a921850 */
[----:B------:R-:W-:-:S02]  /*44a0*/  LOP3.LUT P5, RZ, R25, 0x1, RZ, 0xc0, !PT ;  /* 0x0000000119ff7812 */ /* 0x000fc400078ac0ff */
[----:B----4-:R-:W-:Y:S01]  /*44b0*/  CS2R R110, SRZ ;  /* 0x00000000006e7805 */ /* 0x010fe2000001ff00 */
[----:B------:R4:W-:Y:S01]  /*44c0*/  LDGSTS.E [R176+0x8000], desc[UR16][R118.64], P4 ;  /* 0x0800000076b07fae */ /* 0x0009e2000a121850 */
[----:B--2---:R-:W-:-:S03]  /*44d0*/  CS2R R112, SRZ ;  /* 0x0000000000707805 */ /* 0x004fc6000001ff00 */
[----:B------:R2:W-:Y:S01]  /*44e0*/  LDGSTS.E [R176+0xc000], desc[UR16][R120.64], P4 ;  /* 0x0c00000078b07fae */ /* 0x0005e2000a121850 */
[----:B------:R-:W-:Y:S02]  /*44f0*/  LOP3.LUT P4, RZ, R24, 0x1, RZ, 0xc0, !PT ;  /* 0x0000000118ff7812 */ /* 0x000fe4000788c0ff */
[----:B---3--:R-:W-:Y:S02]  /*4500*/  CS2R R114, SRZ ;  /* 0x0000000000727805 */ /* 0x008fe4000001ff00 */
[----:B------:R-:W-:Y:S01]  /*4510*/  CS2R R24, SRZ ;  /* 0x0000000000187805 */ /* 0x000fe2000001ff00 */
[----:B------:R3:W-:Y:S01]  /*4520*/  LDGSTS.E [R176+0x8004], desc[UR16][R122.64], P3 ;  /* 0x080040007ab07fae */ /* 0x0007e20009921850 */
[----:B-1----:R-:W-:-:S03]  /*4530*/  CS2R R116, SRZ ;  /* 0x0000000000747805 */ /* 0x002fc6000001ff00 */
[----:B------:R1:W-:Y:S01]  /*4540*/  LDGSTS.E [R176+0xc004], desc[UR16][R124.64], P3 ;  /* 0x0c0040007cb07fae */ /* 0x0003e20009921850 */
[----:B------:R-:W-:Y:S02]  /*4550*/  LOP3.LUT P3, RZ, R215, 0x1, RZ, 0xc0, !PT ;  /* 0x00000001d7ff7812 */ /* 0x000fe4000786c0ff */
[----:B----4-:R-:W-:Y:S01]  /*4560*/  CS2R R118, SRZ ;  /* 0x0000000000767805 */ /* 0x010fe2000001ff00 */
[----:B------:R4:W-:Y:S01]  /*4570*/  LDGSTS.E [R176+0x8008], desc[UR16][R126.64], P2 ;  /* 0x080080007eb07fae */ /* 0x0009e20009121850 */
[----:B--2---:R-:W-:-:S03]  /*4580*/  CS2R R120, SRZ ;  /* 0x0000000000787805 */ /* 0x004fc6000001ff00 */
[----:B------:R2:W-:Y:S01]  /*4590*/  LDGSTS.E [R176+0xc008], desc[UR16][R128.64], P2 ;  /* 0x0c00800080b07fae */ /* 0x0005e20009121850 */
[----:B---3--:R-:W-:-:S03]  /*45a0*/  CS2R R122, SRZ ;  /* 0x00000000007a7805 */ /* 0x008fc6000001ff00 */
[----:B------:R3:W-:Y:S01]  /*45b0*/  LDGSTS.E [R176+0x800c], desc[UR16][R130.64], P1 ;  /* 0x0800c00082b07fae */ /* 0x0007e20008921850 */
[----:B-1----:R-:W-:-:S03]  /*45c0*/  CS2R R124, SRZ ;  /* 0x00000000007c7805 */ /* 0x002fc6000001ff00 */
[----:B------:R1:W-:Y:S01]  /*45d0*/  LDGSTS.E [R176+0xc00c], desc[UR16][R132.64], P1 ;  /* 0x0c00c00084b07fae */ /* 0x0003e20008921850 */
[----:B----4-:R-:W-:-:S03]  /*45e0*/  CS2R R126, SRZ ;  /* 0x00000000007e7805 */ /* 0x010fc6000001ff00 */
[----:B------:R-:W-:Y:S01]  /*45f0*/  LDGSTS.E [R186+0x8000], desc[UR16][R174.64], P5 ;  /* 0x08000000aeba7fae */ /* 0x000fe2000a921850 */
[----:B--2---:R-:W-:-:S03]  /*4600*/  CS2R R128, SRZ ;  /* 0x0000000000807805 */ /* 0x004fc6000001ff00 */
[----:B------:R-:W-:Y:S01]  /*4610*/  LDGSTS.E [R186+0xc000], desc[UR16][R198.64], P5 ;  /* 0x0c000000c6ba7fae */ /* 0x000fe2000a921850 */
[----:B---3--:R-:W-:Y:S01]  /*4620*/  CS2R R130, SRZ ;  /* 0x0000000000827805 */ /* 0x008fe2000001ff00 */
[----:B-1----:R-:W-:Y:S02]  /*4630*/  IMAD.SHL.U32 R176, R159, 0x20, RZ ;  /* 0x000000209fb07824 */ /* 0x002fe400078e00ff */
[----:B------:R-:W-:Y:S01]  /*4640*/  LDGSTS.E [R186+0x8004], desc[UR16][R196.64], P4 ;  /* 0x08004000c4ba7fae */ /* 0x000fe2000a121850 */
[----:B------:R-:W-:Y:S01]  /*4650*/  CS2R R132, SRZ ;  /* 0x0000000000847805 */ /* 0x000fe2000001ff00 */
[C---:B------:R-:W-:Y:S02]  /*4660*/  IMAD.WIDE R134, R176.reuse, 0x4, R134 ;  /* 0x00000004b0867825 */ /* 0x040fe400078e0286 */
[----:B------:R-:W-:Y:S02]  /*4670*/  LDGSTS.E [R186+0xc004], desc[UR16][R206.64], P4 ;  /* 0x0c004000ceba7fae */ /* 0x000fe4000a121850 */
[----:B------:R-:W-:-:S02]  /*4680*/  IMAD.WIDE R136, R176, 0x4, R136 ;  /* 0x00000004b0887825 */ /* 0x000fc400078e0288 */
[----:B------:R-:W-:Y:S02]  /*4690*/  LDGSTS.E [R186+0x8008], desc[UR16][R200.64], P3 ;  /* 0x08008000c8ba7fae */ /* 0x000fe40009921850 */
[C---:B------:R-:W-:Y:S02]  /*46a0*/  IMAD.WIDE R138, R176.reuse, 0x4, R138 ;  /* 0x00000004b08a7825 */ /* 0x040fe400078e028a */
[----:B------:R-:W-:Y:S02]  /*46b0*/  LDGSTS.E [R186+0xc008], desc[UR16][R208.64], P3 ;  /* 0x0c008000d0ba7fae */ /* 0x000fe40009921850 */
[C---:B------:R-:W-:Y:S02]  /*46c0*/  IMAD.WIDE R140, R176.reuse, 0x4, R140 ;  /* 0x00000004b08c7825 */ /* 0x040fe400078e028c */
[----:B------:R-:W-:Y:S02]  /*46d0*/  LDGSTS.E [R186+0x800c], desc[UR16][R202.64], !P6 ;  /* 0x0800c000caba7fae */ /* 0x000fe4000f121850 */
[----:B------:R-:W-:-:S02]  /*46e0*/  IMAD.WIDE R142, R176, 0x4, R142 ;  /* 0x00000004b08e7825 */ /* 0x000fc400078e028e */
[----:B------:R-:W-:Y:S02]  /*46f0*/  LDGSTS.E [R186+0xc00c], desc[UR16][R210.64], !P6 ;  /* 0x0c00c000d2ba7fae */ /* 0x000fe4000f121850 */
[C---:B------:R-:W-:Y:S02]  /*4700*/  IMAD.WIDE R144, R176.reuse, 0x4, R144 ;  /* 0x00000004b0907825 */ /* 0x040fe400078e0290 */
[----:B------:R-:W0:Y:S02]  /*4710*/  LDGDEPBAR ;  /* 0x00000000000079af */ /* 0x000e240000000000 */
[C---:B------:R-:W-:Y:S02]  /*4720*/  IMAD.WIDE R146, R176.reuse, 0x4, R146 ;  /* 0x00000004b0927825 */ /* 0x040fe400078e0292 */
[----:B------:R1:W-:Y:S02]  /*4730*/  LDGSTS.E [R221+0x1a000], desc[UR16][R134.64], P0 ;  /* 0x1a00000086dd7fae */ /* 0x0003e40008121850 */
[----:B------:R-:W-:-:S02]  /*4740*/  IMAD.WIDE R148, R176, 0x4, R148 ;  /* 0x00000004b0947825 */ /* 0x000fc400078e0294 */
[----:B------:R2:W-:Y:S02]  /*4750*/  LDGSTS.E [R221+0x1a400], desc[UR16][R136.64], P0 ;  /* 0x1a40000088dd7fae */ /* 0x0005e40008121850 */
[C---:B------:R-:W-:Y:S02]  /*4760*/  IMAD.WIDE R150, R176.reuse, 0x4, R150 ;  /* 0x00000004b0967825 */ /* 0x040fe400078e0296 */
[----:B------:R3:W-:Y:S02]  /*4770*/  LDGSTS.E [R221+0x1a800], desc[UR16][R138.64], P0 ;  /* 0x1a8000008add7fae */ /* 0x0007e40008121850 */
[C---:B------:R-:W-:Y:S02]  /*4780*/  IMAD.WIDE R160, R176.reuse, 0x4, R160 ;  /* 0x00000004b0a07825 */ /* 0x040fe400078e02a0 */
[----:B------:R4:W-:Y:S01]  /*4790*/  LDGSTS.E [R221+0x1ac00], desc[UR16][R140.64], P0 ;  /* 0x1ac000008cdd7fae */ /* 0x0009e20008121850 */
[----:B-1----:R-:W-:Y:S01]  /*47a0*/  CS2R R134, SRZ ;  /* 0x0000000000867805 */ /* 0x002fe2000001ff00 */
[----:B------:R-:W-:-:S02]  /*47b0*/  IMAD.WIDE R162, R176, 0x4, R162 ;  /* 0x00000004b0a27825 */ /* 0x000fc400078e02a2 */
[----:B------:R1:W-:Y:S01]  /*47c0*/  LDGSTS.E [R221+0x1b000], desc[UR16][R142.64], P0 ;  /* 0x1b0000008edd7fae */ /* 0x0003e20008121850 */
[----:B--2---:R-:W-:Y:S01]  /*47d0*/  CS2R R136, SRZ ;  /* 0x0000000000887805 */ /* 0x004fe2000001ff00 */
[C---:B------:R-:W-:Y:S02]  /*47e0*/  IMAD.WIDE R164, R176.reuse, 0x4, R164 ;  /* 0x00000004b0a47825 */ /* 0x040fe400078e02a4 */
[----:B------:R2:W-:Y:S01]  /*47f0*/  LDGSTS.E [R221+0x1b400], desc[UR16][R144.64], P0 ;  /* 0x1b40000090dd7fae */ /* 0x0005e20008121850 */
[----:B---3--:R-:W-:Y:S01]  /*4800*/  CS2R R138, SRZ ;  /* 0x00000000008a7805 */ /* 0x008fe2000001ff00 */
[C---:B------:R-:W-:Y:S02]  /*4810*/  IMAD.WIDE R166, R176.reuse, 0x4, R166 ;  /* 0x00000004b0a67825 */ /* 0x040fe400078e02a6 */
[----:B------:R3:W-:Y:S01]  /*4820*/  LDGSTS.E [R221+0x1b800], desc[UR16][R146.64], P0 ;  /* 0x1b80000092dd7fae */ /* 0x0007e20008121850 */
[----:B----4-:R-:W-:Y:S01]  /*4830*/  CS2R R140, SRZ ;  /* 0x00000000008c7805 */ /* 0x010fe2000001ff00 */
[----:B------:R-:W-:-:S02]  /*4840*/  IMAD.WIDE R168, R176, 0x4, R168 ;  /* 0x00000004b0a87825 */ /* 0x000fc400078e02a8 */
[----:B------:R4:W-:Y:S01]  /*4850*/  LDGSTS.E [R221+0x1bc00], desc[UR16][R148.64], P0 ;  /* 0x1bc0000094dd7fae */ /* 0x0009e20008121850 */
[----:B-1----:R-:W-:Y:S01]  /*4860*/  CS2R R142, SRZ ;  /* 0x00000000008e7805 */ /* 0x002fe2000001ff00 */
[C---:B------:R-:W-:Y:S02]  /*4870*/  IMAD.WIDE R170, R176.reuse, 0x4, R170 ;  /* 0x00000004b0aa7825 */ /* 0x040fe400078e02aa */
[----:B------:R1:W-:Y:S01]  /*4880*/  LDGSTS.E [R157+0x1a200], desc[UR16][R150.64], P0 ;  /* 0x1a200000969d7fae */ /* 0x0003e20008121850 */
[----:B--2---:R-:W-:Y:S01]  /*4890*/  CS2R R144, SRZ ;  /* 0x0000000000907805 */ /* 0x004fe2000001ff00 */
[----:B------:R-:W-:Y:S02]  /*48a0*/  IMAD.WIDE R172, R176, 0x4, R172 ;  /* 0x00000004b0ac7825 */ /* 0x000fe400078e02ac */
[----:B------:R2:W-:Y:S01]  /*48b0*/  LDGSTS.E [R157+0x1a600], desc[UR16][R160.64], P0 ;  /* 0x1a600000a09d7fae */ /* 0x0005e20008121850 */
[----:B---3--:R-:W-:-:S03]  /*48c0*/  CS2R R146, SRZ ;  /* 0x0000000000927805 */ /* 0x008fc6000001ff00 */
[----:B------:R2:W-:Y:S01]  /*48d0*/  LDGSTS.E [R157+0x1aa00], desc[UR16][R162.64], P0 ;  /* 0x1aa00000a29d7fae */ /* 0x0005e20008121850 */
[----:B----4-:R-:W-:-:S03]  /*48e0*/  CS2R R148, SRZ ;  /* 0x0000000000947805 */ /* 0x010fc6000001ff00 */
[----:B------:R2:W-:Y:S01]  /*48f0*/  LDGSTS.E [R157+0x1ae00], desc[UR16][R164.64], P0 ;  /* 0x1ae00000a49d7fae */ /* 0x0005e20008121850 */
[----:B-1----:R-:W-:-:S03]  /*4900*/  CS2R R150, SRZ ;  /* 0x0000000000967805 */ /* 0x002fc6000001ff00 */
[----:B------:R2:W-:Y:S04]  /*4910*/  LDGSTS.E [R157+0x1b200], desc[UR16][R166.64], P0 ;  /* 0x1b200000a69d7fae */ /* 0x0005e80008121850 */
[----:B------:R2:W-:Y:S04]  /*4920*/  LDGSTS.E [R157+0x1b600], desc[UR16][R168.64], P0 ;  /* 0x1b600000a89d7fae */ /* 0x0005e80008121850 */
[----:B------:R2:W-:Y:S04]  /*4930*/  LDGSTS.E [R157+0x1ba00], desc[UR16][R170.64], P0 ;  /* 0x1ba00000aa9d7fae */ /* 0x0005e80008121850 */
[----:B------:R2:W-:Y:S01]  /*4940*/  LDGSTS.E [R157+0x1be00], desc[UR16][R172.64], P0 ;  /* 0x1be00000ac9d7fae */ /* 0x0005e20008121850 */
[----:B------:R-:W-:-:S03]  /*4950*/  ISETP.GE.AND P0, PT, R182, 0x20, PT ;  /* 0x00000020b600780c */ /* 0x000fc60003f06270 */
[----:B------:R-:W0:Y:S10]  /*4960*/  LDGDEPBAR ;  /* 0x00000000000079af */ /* 0x000e340000000000 */
[----:B--2---:R-:W-:Y:S05]  /*4970*/  @!P0 BRA `(.L_x_0) ;  /* 0x0000003c00a48947 */ /* 0x004fea0003800000 */
[----:B------:R-:W-:Y:S01]  /*4980*/  SHF.R.S32.HI R25, RZ, 0x1f, R10 ;  /* 0x0000001fff197819 */ /* 0x000fe2000001140a */
[----:B------:R-:W-:Y:S01]  /*4990*/  IMAD.SHL.U32 R164, R176, 0x8, RZ ;  /* 0x00000008b0a47824 */ /* 0x000fe200078e00ff */
[----:B------:R-:W-:Y:S01]  /*49a0*/  SHF.R.S32.HI R175, RZ, 0x1f, R176 ;  /* 0x0000001fffaf7819 */ /* 0x000fe200000114b0 */
[----:B------:R-:W-:Y:S01]  /*49b0*/  IMAD.SHL.U32 R55, R177, 0x4, RZ ;  /* 0x00000004b1377824 */ /* 0x000fe200078e00ff */
[----:B------:R-:W-:Y:S01]  /*49c0*/  SHF.L.U64.HI R10, R10, 0x2, R25 ;  /* 0x000000020a0a7819 */ /* 0x000fe20000010219 */
[----:B------:R-:W-:Y:S01]  /*49d0*/  IMAD.SHL.U32 R54, R178, 0x4, RZ ;  /* 0x00000004b2367824 */ /* 0x000fe200078e00ff */
[----:B------:R-:W-:Y:S01]  /*49e0*/  SHF.R.S32.HI R24, RZ, 0x1f, R11 ;  /* 0x0000001fff187819 */ /* 0x000fe2000001140b */
[----:B------:R-:W-:Y:S01]  /*49f0*/  IMAD.SHL.U32 R52, R181, 0x4, RZ ;  /* 0x00000004b5347824 */ /* 0x000fe200078e00ff */
[----:B------:R-:W-:Y:S01]  /*4a00*/  SHF.R.S32.HI R31, RZ, 0x1f, R16 ;  /* 0x0000001fff1f7819 */ /* 0x000fe20000011410 */
[----:B------:R-:W-:Y:S01]  /*4a10*/  IMAD.SHL.U32 R49, R184, 0x4, RZ ;  /* 0x00000004b8317824 */ /* 0x000fe200078e00ff */
[----:B------:R-:W-:Y:S01]  /*4a20*/  SHF.R.S32.HI R27, RZ, 0x1f, R158 ;  /* 0x0000001fff1b7819 */ /* 0x000fe2000001149e */
[----:B------:R-:W-:Y:S01]  /*4a30*/  IMAD.SHL.U32 R46, R187, 0x4, RZ ;  /* 0x00000004bb2e7824 */ /* 0x000fe200078e00ff */
[----:B------:R-:W-:Y:S01]  /*4a40*/  SHF.R.S32.HI R25, RZ, 0x1f, R182 ;  /* 0x0000001fff197819 */ /* 0x000fe200000114b6 */
[----:B------:R-:W-:Y:S01]  /*4a50*/  IMAD.SHL.U32 R42, R192, 0x4, RZ ;  /* 0x00000004c02a7824 */ /* 0x000fe200078e00ff */
[----:B------:R-:W-:Y:S01]  /*4a60*/  SHF.L.U64.HI R172, R176, 0x3, R175 ;  /* 0x00000003b0ac7819 */ /* 0x000fe200000102af */
[----:B------:R-:W-:Y:S01]  /*4a70*/  IMAD.SHL.U32 R40, R193, 0x4, RZ ;  /* 0x00000004c1287824 */ /* 0x000fe200078e00ff */
[----:B------:R-:W-:Y:S01]  /*4a80*/  LEA R174, P0, R16, R164, 0x2 ;  /* 0x000000a410ae7211 */ /* 0x000fe200078010ff */
[----:B------:R-:W-:Y:S01]  /*4a90*/  IMAD.SHL.U32 R250, R212, 0x4, RZ ;  /* 0x00000004d4fa7824 */ /* 0x000fe200078e00ff */
[----:B------:R-:W-:Y:S01]  /*4aa0*/  SHF.L.U64.HI R11, R11, 0x2, R24 ;  /* 0x000000020b0b7819 */ /* 0x000fe20000010218 */
[----:B------:R-:W-:Y:S01]  /*4ab0*/  IMAD.SHL.U32 R246, R213, 0x4, RZ ;  /* 0x00000004d5f67824 */ /* 0x000fe200078e00ff */
[----:B------:R-:W-:Y:S01]  /*4ac0*/  SHF.L.U64.HI R186, R158, 0x2, R27 ;  /* 0x000000029eba7819 */ /* 0x000fe2000001021b */
[----:B------:R-:W-:Y:S01]  /*4ad0*/  IMAD.SHL.U32 R205, R231, 0x4, RZ ;  /* 0x00000004e7cd7824 */ /* 0x000fe200078e00ff */
[----:B------:R-:W-:Y:S01]  /*4ae0*/  LEA.HI R182, R25, R182, RZ, 0x5 ;  /* 0x000000b619b67211 */ /* 0x000fe200078f28ff */
[----:B------:R-:W-:Y:S01]  /*4af0*/  IMAD.SHL.U32 R221, R223, 0x4, RZ ;  /* 0x00000004dfdd7824 */ /* 0x000fe200078e00ff */
[----:B------:R-:W-:Y:S01]  /*4b00*/  LEA.HI.X R37, R16, R172, R31, 0x2, P0 ;  /* 0x000000ac10257211 */ /* 0x000fe200000f141f */
[----:B------:R-:W-:Y:S01]  /*4b10*/  IMAD.SHL.U32 R209, R230, 0x4, RZ ;  /* 0x00000004e6d17824 */ /* 0x000fe200078e00ff */
[----:B------:R-:W-:Y:S01]  /*4b20*/  SHF.R.S32.HI R29, RZ, 0x1f, R12 ;  /* 0x0000001fff1d7819 */ /* 0x000fe2000001140c */
[----:B------:R-:W-:Y:S01]  /*4b30*/  IMAD.SHL.U32 R201, R234, 0x4, RZ ;  /* 0x00000004eac97824 */ /* 0x000fe200078e00ff */
[----:B------:R-:W-:Y:S01]  /*4b40*/  SHF.R.S32.HI R27, RZ, 0x1f, R20 ;  /* 0x0000001fff1b7819 */ /* 0x000fe20000011414 */
[----:B------:R-:W-:Y:S01]  /*4b50*/  IMAD.SHL.U32 R217, R226, 0x4, RZ ;  /* 0x00000004e2d97824 */ /* 0x000fe200078e00ff */
[----:B------:R-:W-:Y:S01]  /*4b60*/  SHF.R.S32.HI R24, RZ, 0x1f, R17 ;  /* 0x0000001fff187819 */ /* 0x000fe20000011411 */
[----:B------:R-:W-:Y:S01]  /*4b70*/  IMAD.SHL.U32 R197, R222, 0x4, RZ ;  /* 0x00000004dec57824 */ /* 0x000fe200078e00ff */
[----:B------:R-:W-:-:S02]  /*4b80*/  SHF.R.S32.HI R16, RZ, 0x1f, R21 ;  /* 0x0000001fff107819 */ /* 0x000fc40000011415 */
[----:B------:R-:W-:Y:S02]  /*4b90*/  CS2R R120, SRZ ;  /* 0x0000000000787805 */ /* 0x000fe4000001ff00 */
[----:B------:R-:W-:Y:S02]  /*4ba0*/  SHF.R.S32.HI R25, RZ, 0x1f, R18 ;  /* 0x0000001fff197819 */ /* 0x000fe40000011412 */
[----:B------:R-:W-:Y:S02]  /*4bb0*/  CS2R R122, SRZ ;  /* 0x00000000007a7805 */ /* 0x000fe4000001ff00 */
[-C--:B------:R-:W-:Y:S02]  /*4bc0*/  LEA R35, P0, R20, R164.reuse, 0x2 ;  /* 0x000000a414237211 */ /* 0x080fe400078010ff */
[----:B------:R-:W-:Y:S02]  /*4bd0*/  CS2R R124, SRZ ;  /* 0x00000000007c7805 */ /* 0x000fe4000001ff00 */
[----:B------:R-:W-:-:S02]  /*4be0*/  LEA R33, P1, R17, R164, 0x2 ;  /* 0x000000a411217211 */ /* 0x000fc400078210ff */
[----:B------:R-:W-:Y:S02]  /*4bf0*/  CS2R R126, SRZ ;  /* 0x00000000007e7805 */ /* 0x000fe4000001ff00 */
[-C--:B------:R-:W-:Y:S02]  /*4c00*/  LEA R31, P2, R21, R164.reuse, 0x2 ;  /* 0x000000a4151f7211 */ /* 0x080fe400078410ff */
[----:B------:R-:W-:Y:S02]  /*4c10*/  CS2R R128, SRZ ;  /* 0x0000000000807805 */ /* 0x000fe4000001ff00 */
[----:B------:R-:W-:Y:S02]  /*4c20*/  LEA R30, P3, R18, R164, 0x2 ;  /* 0x000000a4121e7211 */ /* 0x000fe400078610ff */
[----:B------:R-:W-:Y:S02]  /*4c30*/  CS2R R130, SRZ ;  /* 0x0000000000827805 */ /* 0x000fe4000001ff00 */
[----:B------:R-:W-:-:S02]  /*4c40*/  SHF.L.U64.HI R12, R12, 0x2, R29 ;  /* 0x000000020c0c7819 */ /* 0x000fc4000001021d */
[----:B------:R-:W-:Y:S02]  /*4c50*/  CS2R R132, SRZ ;  /* 0x0000000000847805 */ /* 0x000fe4000001ff00 */
[-C--:B------:R-:W-:Y:S02]  /*4c60*/  LEA.HI.X R36, R20, R172.reuse, R27, 0x2, P0 ;  /* 0x000000ac14247211 */ /* 0x080fe400000f141b */
[----:B------:R-:W-:Y:S02]  /*4c70*/  CS2R R134, SRZ ;  /* 0x0000000000867805 */ /* 0x000fe4000001ff00 */
[-C--:B------:R-:W-:Y:S02]  /*4c80*/  LEA.HI.X R34, R17, R172.reuse, R24, 0x2, P1 ;  /* 0x000000ac11227211 */ /* 0x080fe400008f1418 */
[----:B------:R-:W-:Y:S02]  /*4c90*/  CS2R R136, SRZ ;  /* 0x0000000000887805 */ /* 0x000fe4000001ff00 */
[----:B------:R-:W-:-:S02]  /*4ca0*/  LEA.HI.X R32, R21, R172, R16, 0x2, P2 ;  /* 0x000000ac15207211 */ /* 0x000fc400010f1410 */
[----:B------:R-:W-:Y:S02]  /*4cb0*/  CS2R R138, SRZ ;  /* 0x00000000008a7805 */ /* 0x000fe4000001ff00 */
[----:B------:R-:W-:Y:S02]  /*4cc0*/  LEA.HI.X R157, R18, R172, R25, 0x2, P3 ;  /* 0x000000ac129d7211 */ /* 0x000fe400018f1419 */
[----:B------:R-:W-:Y:S02]  /*4cd0*/  CS2R R140, SRZ ;  /* 0x00000000008c7805 */ /* 0x000fe4000001ff00 */
[----:B------:R-:W-:Y:S02]  /*4ce0*/  SHF.R.S32.HI R21, RZ, 0x1f, R22 ;  /* 0x0000001fff157819 */ /* 0x000fe40000011416 */
[----:B------:R-:W-:Y:S02]  /*4cf0*/  CS2R R142, SRZ ;  /* 0x00000000008e7805 */ /* 0x000fe4000001ff00 */
[----:B------:R-:W-:-:S02]  /*4d00*/  SHF.R.S32.HI R18, RZ, 0x1f, R19 ;  /* 0x0000001fff127819 */ /* 0x000fc40000011413 */
[----:B------:R-:W-:Y:S02]  /*4d10*/  CS2R R144, SRZ ;  /* 0x0000000000907805 */ /* 0x000fe4000001ff00 */
[----:B------:R-:W-:Y:S02]  /*4d20*/  SHF.R.S32.HI R16, RZ, 0x1f, R23 ;  /* 0x0000001fff107819 */ /* 0x000fe40000011417 */
[----:B------:R-:W-:Y:S02]  /*4d30*/  CS2R R146, SRZ ;  /* 0x0000000000927805 */ /* 0x000fe4000001ff00 */
[----:B------:R-:W-:Y:S02]  /*4d40*/  SHF.R.S32.HI R17, RZ, 0x1f, R156 ;  /* 0x0000001fff117819 */ /* 0x000fe4000001149c */
[----:B------:R-:W-:Y:S02]  /*4d50*/  CS2R R148, SRZ ;  /* 0x0000000000947805 */ /* 0x000fe4000001ff00 */
[----:B------:R-:W-:-:S02]  /*4d60*/  LEA R29, P0, R22, R164, 0x2 ;  /* 0x000000a4161d7211 */ /* 0x000fc400078010ff */
[----:B------:R-:W-:Y:S02]  /*4d70*/  CS2R R150, SRZ ;  /* 0x0000000000967805 */ /* 0x000fe4000001ff00 */
[-C--:B------:R-:W-:Y:S02]  /*4d80*/  LEA R28, P1, R19, R164.reuse, 0x2 ;  /* 0x000000a4131c7211 */ /* 0x080fe400078210ff */
[----:B------:R-:W-:Y:S02]  /*4d90*/  CS2R R88, SRZ ;  /* 0x0000000000587805 */ /* 0x000fe4000001ff00 */
[-C--:B------:R-:W-:Y:S02]  /*4da0*/  LEA R20, P2, R23, R164.reuse, 0x2 ;  /* 0x000000a417147211 */ /* 0x080fe400078410ff */
[----:B------:R-:W-:Y:S02]  /*4db0*/  CS2R R90, SRZ ;  /* 0x00000000005a7805 */ /* 0x000fe4000001ff00 */
[----:B------:R-:W-:-:S02]  /*4dc0*/  LEA R27, P3, R156, R164, 0x2 ;  /* 0x000000a49c1b7211 */ /* 0x000fc400078610ff */
        /* <DEDUP_REMOVED lines=21> */
[----:B------:R-:W-:Y:S02]  /*4f20*/  SHF.R.S32.HI R16, RZ, 0x1f, R155 ;  /* 0x0000001fff107819 */ /* 0x000fe4000001149b */
        /* <DEDUP_REMOVED lines=15> */
[-C--:B------:R-:W-:Y:S02]  /*5020*/  LEA R160, P0, R13, R164.reuse, 0x2 ;  /* 0x000000a40da07211 */ /* 0x080fe400078010ff */
[----:B------:R-:W-:Y:S02]  /*5030*/  CS2R R66, SRZ ;  /* 0x0000000000427805 */ /* 0x000fe4000001ff00 */
[----:B------:R-:W-:Y:S02]  /*5040*/  LEA R162, P1, R14, R164, 0x2 ;  /* 0x000000a40ea27211 */ /* 0x000fe400078210ff */
[----:B------:R-:W-:Y:S02]  /*5050*/  CS2R R68, SRZ ;  /* 0x0000000000447805 */ /* 0x000fe4000001ff00 */
[----:B------:R-:W-:-:S02]  /*5060*/  SHF.R.S32.HI R16, RZ, 0x1f, R15 ;  /* 0x0000001fff107819 */ /* 0x000fc4000001140f */
[----:B------:R-:W-:Y:S02]  /*5070*/  CS2R R70, SRZ ;  /* 0x0000000000467805 */ /* 0x000fe4000001ff00 */
[----:B------:R-:W-:Y:S02]  /*5080*/  LEA R164, P2, R15, R164, 0x2 ;  /* 0x000000a40fa47211 */ /* 0x000fe400078410ff */
[----:B------:R-:W-:Y:S02]  /*5090*/  CS2R R72, SRZ ;  /* 0x0000000000487805 */ /* 0x000fe4000001ff00 */
[-C--:B------:R-:W-:Y:S02]  /*50a0*/  LEA.HI.X R170, R13, R172.reuse, R18, 0x2, P0 ;  /* 0x000000ac0daa7211 */ /* 0x080fe400000f1412 */
[----:B------:R-:W-:Y:S02]  /*50b0*/  CS2R R74, SRZ ;  /* 0x00000000004a7805 */ /* 0x000fe4000001ff00 */
[----:B------:R-:W-:-:S02]  /*50c0*/  LEA.HI.X R171, R14, R172, R17, 0x2, P1 ;  /* 0x000000ac0eab7211 */ /* 0x000fc400008f1411 */
[----:B------:R-:W-:Y:S02]  /*50d0*/  CS2R R76, SRZ ;  /* 0x00000000004c7805 */ /* 0x000fe4000001ff00 */
[----:B------:R-:W-:Y:S02]  /*50e0*/  LEA.HI.X R172, R15, R172, R16, 0x2, P2 ;  /* 0x000000ac0fac7211 */ /* 0x000fe400010f1410 */
[----:B------:R-:W-:Y:S02]  /*50f0*/  CS2R R78, SRZ ;  /* 0x00000000004e7805 */ /* 0x000fe4000001ff00 */
[----:B------:R-:W-:Y:S02]  /*5100*/  IADD3 R174, P2, R174, UR6, RZ ;  /* 0x00000006aeae7c10 */ /* 0x000fe4000ff5e0ff */
[----:B------:R-:W-:Y:S02]  /*5110*/  CS2R R80, SRZ ;  /* 0x0000000000507805 */ /* 0x000fe4000001ff00 */
[----:B------:R-:W-:-:S02]  /*5120*/  SHF.R.S32.HI R238, RZ, 0x1f, R9 ;  /* 0x0000001fffee7819 */ /* 0x000fc40000011409 */
[----:B------:R-:W-:Y:S02]  /*5130*/  CS2R R82, SRZ ;  /* 0x0000000000527805 */ /* 0x000fe4000001ff00 */
[----:B------:R-:W-:Y:S02]  /*5140*/  LEA R166, P3, R9, UR4, 0x3 ;  /* 0x0000000409a67c11 */ /* 0x000fe4000f8618ff */
[----:B------:R-:W-:Y:S02]  /*5150*/  CS2R R84, SRZ ;  /* 0x0000000000547805 */ /* 0x000fe4000001ff00 */
[----:B------:R-:W-:Y:S02]  /*5160*/  IADD3 R17, P5, R30, UR6, RZ ;  /* 0x000000061e117c10 */ /* 0x000fe4000ffbe0ff */
[----:B------:R-:W-:Y:S02]  /*5170*/  CS2R R86, SRZ ;  /* 0x0000000000567805 */ /* 0x000fe4000001ff00 */
[----:B------:R-:W-:Y:S01]  /*5180*/  IADD3.X R21, R37, UR7, RZ, P2, !PT ;  /* 0x0000000725157c10 */ /* 0x000fe200097fe4ff */
[----:B------:R-:W-:Y:S01]  /*5190*/  UMOV UR10, 0x1 ;  /* 0x00000001000a7882 */ /* 0x000fe20000000000 */
[----:B------:R-:W-:Y:S01]  /*51a0*/  LEA.HI.X R173, R9, UR5, R238, 0x3, P3 ;  /* 0x0000000509ad7c11 */ /* 0x000fe200098f1cee */
[----:B------:R-:W-:Y:S01]  /*51b0*/  UMOV UR9, 0xffffffff ;  /* 0xffffffff00097882 */ /* 0x000fe20000000000 */
[----:B------:R-:W-:-:S02]  /*51c0*/  IADD3 R20, P2, R20, UR6, RZ ;  /* 0x0000000614147c10 */ /* 0x000fc4000ff5e0ff */
[----:B------:R-:W-:Y:S02]  /*51d0*/  IADD3 R19, P3, R28, UR6, RZ ;  /* 0x000000061c137c10 */ /* 0x000fe4000ff7e0ff */
[----:B------:R-:W-:Y:S02]  /*51e0*/  IADD3 R18, P4, R29, UR6, RZ ;  /* 0x000000061d127c10 */ /* 0x000fe4000ff9e0ff */
[----:B------:R-:W-:Y:S02]  /*51f0*/  CS2R R28, SRZ ;  /* 0x00000000001c7805 */ /* 0x000fe4000001ff00 */
[----:B------:R-:W-:Y:S02]  /*5200*/  IADD3.X R157, R157, UR7, RZ, P5, !PT ;  /* 0x000000079d9d7c10 */ /* 0x000fe4000affe4ff */
[----:B------:R-:W-:Y:S02]  /*5210*/  IADD3 R154, P5, R24, UR6, RZ ;  /* 0x00000006189a7c10 */ /* 0x000fe4000ffbe0ff */
[----:B------:R-:W-:-:S02]  /*5220*/  IADD3.X R163, R163, UR7, RZ, P2, !PT ;  /* 0x00000007a3a37c10 */ /* 0x000fc400097fe4ff */
[----:B------:R-:W-:Y:S02]  /*5230*/  IADD3.X R161, R161, UR7, RZ, P3, !PT ;  /* 0x00000007a1a17c10 */ /* 0x000fe40009ffe4ff */
[----:B------:R-:W-:Y:S02]  /*5240*/  IADD3 R160, P2, R160, UR6, RZ ;  /* 0x00000006a0a07c10 */ /* 0x000fe4000ff5e0ff */
[----:B------:R-:W-:Y:S02]  /*5250*/  IADD3.X R159, R159, UR7, RZ, P4, !PT ;  /* 0x000000079f9f7c10 */ /* 0x000fe4000a7fe4ff */
[----:B------:R-:W-:Y:S02]  /*5260*/  IADD3 R158, P3, R158, UR6, RZ ;  /* 0x000000069e9e7c10 */ /* 0x000fe4000ff7e0ff */
[----:B------:R-:W-:Y:S02]  /*5270*/  IADD3 R156, P4, R156, UR6, RZ ;  /* 0x000000069c9c7c10 */ /* 0x000fe4000ff9e0ff */
[----:B------:R-:W-:-:S02]  /*5280*/  IADD3.X R13, R25, UR7, RZ, P5, !PT ;  /* 0x00000007190d7c10 */ /* 0x000fc4000affe4ff */
[----:B------:R-:W-:Y:S02]  /*5290*/  SHF.R.S32.HI R24, RZ, 0x1f, R177 ;  /* 0x0000001fff187819 */ /* 0x000fe400000114b1 */
[----:B------:R-:W-:Y:S02]  /*52a0*/  SHF.R.S32.HI R25, RZ, 0x1f, R180 ;  /* 0x0000001fff197819 */ /* 0x000fe400000114b4 */
[----:B------:R-:W-:Y:S02]  /*52b0*/  IADD3.X R170, R170, UR7, RZ, P2, !PT ;  /* 0x00000007aaaa7c10 */ /* 0x000fe400097fe4ff */
[----:B------:R-:W-:Y:S02]  /*52c0*/  IADD3.X R169, R169, UR7, RZ, P3, !PT ;  /* 0x00000007a9a97c10 */ /* 0x000fe40009ffe4ff */
[----:B------:R-:W-:Y:S02]  /*52d0*/  IADD3 R202, P2, R55, R7, RZ ;  /* 0x0000000737ca7210 */ /* 0x000fe40007f5e0ff */
[----:B------:R-:W-:-:S02]  /*52e0*/  IADD3.X R168, R168, UR7, RZ, P4, !PT ;  /* 0x00000007a8a87c10 */ /* 0x000fc4000a7fe4ff */
[----:B------:R-:W-:Y:S01]  /*52f0*/  IADD3 R199, P3, R6, R55, RZ ;  /* 0x0000003706c77210 */ /* 0x000fe20007f7e0ff */
[----:B------:R1:W-:Y:S01]  /*5300*/  STL [R1+0xdc], R202 ;  /* 0x0000dcca01007387 */ /* 0x0003e20000100800 */
[----:B------:R-:W-:Y:S02]  /*5310*/  SHF.L.U64.HI R53, R177, 0x2, R24 ;  /* 0x00000002b1357819 */ /* 0x000fe40000010218 */
[C---:B------:R-:W-:Y:S01]  /*5320*/  SHF.L.U64.HI R50, R180.reuse, 0x2, R25 ;  /* 0x00000002b4327819 */ /* 0x040fe20000010219 */
[----:B------:R-:W-:Y:S01]  /*5330*/  IMAD.SHL.U32 R180, R180, 0x4, RZ ;  /* 0x00000004b4b47824 */ /* 0x000fe200078e00ff */
[C---:B------:R-:W-:Y:S01]  /*5340*/  IADD3 R198, P4, R54.reuse, R7, RZ ;  /* 0x0000000736c67210 */ /* 0x040fe20007f9e0ff */
[----:B------:R2:W-:Y:S01]  /*5350*/  STL [R1+0xd4], R199 ;  /* 0x0000d4c701007387 */ /* 0x0005e20000100800 */
[----:B------:R-:W-:Y:S02]  /*5360*/  SHF.R.S32.HI R51, RZ, 0x1f, R178 ;  /* 0x0000001fff337819 */ /* 0x000fe400000114b2 */
[----:B------:R-:W-:Y:S01]  /*5370*/  SHF.R.S32.HI R24, RZ, 0x1f, R183 ;  /* 0x0000001fff187819 */ /* 0x000fe200000114b7 */
[----:B------:R3:W-:Y:S01]  /*5380*/  STL [R1+0xcc], R198 ;  /* 0x0000ccc601007387 */ /* 0x0007e20000100800 */
[----:B-1----:R-:W-:-:S02]  /*5390*/  IADD3 R202, P5, R54, R6, RZ ;  /* 0x0000000636ca7210 */ /* 0x002fc40007fbe0ff */
[----:B------:R-:W-:Y:S02]  /*53a0*/  CS2R R54, SRZ ;  /* 0x0000000000367805 */ /* 0x000fe4000001ff00 */
[----:B------:R-:W-:Y:S02]  /*53b0*/  SHF.L.U64.HI R51, R178, 0x2, R51 ;  /* 0x00000002b2337819 */ /* 0x000fe40000010233 */
[----:B------:R-:W-:Y:S01]  /*53c0*/  SHF.L.U64.HI R47, R183, 0x2, R24 ;  /* 0x00000002b72f7819 */ /* 0x000fe20000010218 */
[----:B--2---:R-:W-:Y:S01]  /*53d0*/  IMAD.X R199, R53, 0x1, R11, P2 ;  /* 0x0000000135c77824 */ /* 0x004fe200010e060b */
[----:B------:R1:W-:Y:S01]  /*53e0*/  STL [R1+0xc4], R202 ;  /* 0x0000c4ca01007387 */ /* 0x0003e20000100800 */
[----:B------:R-:W-:Y:S01]  /*53f0*/  IMAD.SHL.U32 R183, R183, 0x4, RZ ;  /* 0x00000004b7b77824 */ /* 0x000fe200078e00ff */
[----:B------:R-:W-:Y:S02]  /*5400*/  SHF.R.S32.HI R48, RZ, 0x1f, R181 ;  /* 0x0000001fff307819 */ /* 0x000fe400000114b5 */
[----:B---3--:R-:W-:Y:S01]  /*5410*/  IADD3 R198, P2, R180, R7, RZ ;  /* 0x00000007b4c67210 */ /* 0x008fe20007f5e0ff */
[----:B------:R2:W-:Y:S01]  /*5420*/  STL [R1+0xd8], R199 ;  /* 0x0000d8c701007387 */ /* 0x0005e20000100800 */
[----:B------:R-:W-:Y:S01]  /*5430*/  SHF.L.U64.HI R48, R181, 0x2, R48 ;  /* 0x00000002b5307819 */ /* 0x000fe20000010230 */
[----:B------:R-:W-:Y:S01]  /*5440*/  IMAD.SHL.U32 R181, R239, 0x4, RZ ;  /* 0x00000004efb57824 */ /* 0x000fe200078e00ff */
[----:B------:R-:W-:Y:S01]  /*5450*/  SHF.R.S32.HI R44, RZ, 0x1f, R185 ;  /* 0x0000001fff2c7819 */ /* 0x000fe200000114b9 */
[----:B------:R3:W-:Y:S01]  /*5460*/  STL [R1+0xbc], R198 ;  /* 0x0000bcc601007387 */ /* 0x0007e20000100800 */
[----:B-1----:R-:W-:Y:S01]  /*5470*/  IMAD.X R202, R10, 0x1, R53, P3 ;  /* 0x000000010aca7824 */ /* 0x002fe200018e0635 */
[----:B------:R-:W-:-:S02]  /*5480*/  SHF.R.S32.HI R45, RZ, 0x1f, R184 ;  /* 0x0000001fff2d7819 */ /* 0x000fc400000114b8 */
[C---:B------:R-:W-:Y:S01]  /*5490*/  SHF.L.U64.HI R44, R185.reuse, 0x2, R44 ;  /* 0x00000002b92c7819 */ /* 0x040fe2000001022c */
[----:B------:R-:W-:Y:S01]  /*54a0*/  IMAD.SHL.U32 R185, R185, 0x4, RZ ;  /* 0x00000004b9b97824 */ /* 0x000fe200078e00ff */
[-C--:B--2---:R-:W-:Y:S01]  /*54b0*/  IADD3 R199, P3, R180, R6.reuse, RZ ;  /* 0x00000006b4c77210 */ /* 0x084fe20007f7e0ff */
[----:B------:R-:W-:Y:S01]  /*54c0*/  STL [R1+0xd0], R202 ;  /* 0x0000d0ca01007387 */ /* 0x000fe20000100800 */
[----:B------:R-:W-:Y:S01]  /*54d0*/  SHF.L.U64.HI R45, R184, 0x2, R45 ;  /* 0x00000002b82d7819 */ /* 0x000fe2000001022d */
[----:B---3--:R-:W-:Y:S01]  /*54e0*/  IMAD.X R198, R51, 0x1, R11, P4 ;  /* 0x0000000133c67824 */ /* 0x008fe200020e060b */
[----:B------:R-:W-:Y:S01]  /*54f0*/  IADD3 R180, P4, R52, R7, RZ ;  /* 0x0000000734b47210 */ /* 0x000fe20007f9e0ff */
[----:B------:R1:W-:Y:S01]  /*5500*/  STL [R1+0xb4], R199 ;  /* 0x0000b4c701007387 */ /* 0x0003e20000100800 */
[----:B------:R-:W-:Y:S02]  /*5510*/  SHF.R.S32.HI R41, RZ, 0x1f, R190 ;  /* 0x0000001fff297819 */ /* 0x000fe400000114be */
[----:B------:R-:W-:Y:S01]  /*5520*/  SHF.R.S32.HI R24, RZ, 0x1f, R187 ;  /* 0x0000001fff187819 */ /* 0x000fe200000114bb */
[----:B------:R2:W-:Y:S01]  /*5530*/  STL [R1+0xc8], R198 ;  /* 0x0000c8c601007387 */ /* 0x0005e20000100800 */
[C---:B------:R-:W-:Y:S01]  /*5540*/  SHF.L.U64.HI R41, R190.reuse, 0x2, R41 ;  /* 0x00000002be297819 */ /* 0x040fe20000010229 */
[----:B------:R-:W-:Y:S01]  /*5550*/  IMAD.SHL.U32 R190, R190, 0x4, RZ ;  /* 0x00000004bebe7824 */ /* 0x000fe200078e00ff */
[----:B------:R-:W-:Y:S01]  /*5560*/  SHF.L.U64.HI R43, R187, 0x2, R24 ;  /* 0x00000002bb2b7819 */ /* 0x000fe20000010218 */
[----:B------:R3:W-:Y:S01]  /*5570*/  STL [R1+0xac], R180 ;  /* 0x0000acb401007387 */ /* 0x0007e20000100800 */
[----:B------:R-:W-:Y:S01]  /*5580*/  SHF.R.S32.HI R24, RZ, 0x1f, R191 ;  /* 0x0000001fff187819 */ /* 0x000fe200000114bf */
[----:B-1----:R-:W-:Y:S01]  /*5590*/  IMAD.X R199, R51, 0x1, R10, P5 ;  /* 0x0000000133c77824 */ /* 0x002fe200028e060a */
[----:B------:R-:W-:Y:S01]  /*55a0*/  SHF.R.S32.HI R25, RZ, 0x1f, R192 ;  /* 0x0000001fff197819 */ /* 0x000fe200000114c0 */
[----:B------:R-:W-:Y:S01]  /*55b0*/  IMAD.MOV.U32 R187, RZ, RZ, RZ ;  /* 0x000000ffffbb7224 */ /* 0x000fe200078e00ff */
[C---:B------:R-:W-:Y:S01]  /*55c0*/  SHF.L.U64.HI R39, R191.reuse, 0x2, R24 ;  /* 0x00000002bf277819 */ /* 0x040fe20000010218 */
[----:B------:R-:W-:Y:S01]  /*55d0*/  IMAD.SHL.U32 R191, R191, 0x4, RZ ;  /* 0x00000004bfbf7824 */ /* 0x000fe200078e00ff */
[----:B--2---:R-:W-:Y:S01]  /*55e0*/  IADD3 R198, P5, R52, R6, RZ ;  /* 0x0000000634c67210 */ /* 0x004fe20007fbe0ff */
[----:B------:R1:W-:Y:S01]  /*55f0*/  STL [R1+0xc0], R199 ;  /* 0x0000c0c701007387 */ /* 0x0003e20000100800 */
[----:B------:R-:W-:Y:S01]  /*5600*/  IADD3 R14, P6, R35, UR6, RZ ;  /* 0x00000006230e7c10 */ /* 0x000fe2000ffde0ff */
[----:B---3--:R-:W-:Y:S01]  /*5610*/  IMAD.X R180, R50, 0x1, R11, P2 ;  /* 0x0000000132b47824 */ /* 0x008fe200010e060b */
[----:B------:R-:W-:Y:S01]  /*5620*/  SHF.L.U64.HI R38, R192, 0x2, R25 ;  /* 0x00000002c0267819 */ /* 0x000fe20000010219 */
[----:B------:R2:W-:Y:S01]  /*5630*/  STL [R1+0xa4], R198 ;  /* 0x0000a4c601007387 */ /* 0x0005e20000100800 */
[----:B------:R-:W-:-:S02]  /*5640*/  SHF.R.S32.HI R25, RZ, 0x1f, R194 ;  /* 0x0000001fff197819 */ /* 0x000fc400000114c2 */
[----:B------:R-:W-:Y:S02]  /*5650*/  CS2R R52, SRZ ;  /* 0x0000000000347805 */ /* 0x000fe4000001ff00 */
[----:B------:R-:W-:Y:S01]  /*5660*/  IADD3.X R23, R36, UR7, RZ, P6, !PT ;  /* 0x0000000724177c10 */ /* 0x000fe2000b7fe4ff */
[----:B------:R3:W-:Y:S01]  /*5670*/  STL [R1+0xb8], R180 ;  /* 0x0000b8b401007387 */ /* 0x0007e20000100800 */
[C---:B------:R-:W-:Y:S01]  /*5680*/  SHF.L.U64.HI R36, R194.reuse, 0x2, R25 ;  /* 0x00000002c2247819 */ /* 0x040fe20000010219 */
[----:B------:R-:W-:Y:S01]  /*5690*/  IMAD.SHL.U32 R194, R194, 0x4, RZ ;  /* 0x00000004c2c27824 */ /* 0x000fe200078e00ff */
[----:B-1----:R-:W-:Y:S02]  /*56a0*/  IADD3 R199, P2, R183, R7, RZ ;  /* 0x00000007b7c77210 */ /* 0x002fe40007f5e0ff */
[----:B------:R-:W-:Y:S01]  /*56b0*/  SHF.R.S32.HI R24, RZ, 0x1f, R193 ;  /* 0x0000001fff187819 */ /* 0x000fe200000114c1 */
[----:B--2---:R-:W-:Y:S01]  /*56c0*/  IMAD.X R198, R50, 0x1, R10, P3 ;  /* 0x0000000132c67824 */ /* 0x004fe200018e060a */
[----:B------:R-:W-:Y:S01]  /*56d0*/  SHF.R.S32.HI R249, RZ, 0x1f, R212 ;  /* 0x0000001ffff97819 */ /* 0x000fe200000114d4 */
[----:B------:R-:W-:Y:S01]  /*56e0*/  STL [R1+0x9c], R199 ;  /* 0x00009cc701007387 */ /* 0x000fe20000100800 */
[----:B------:R-:W-:Y:S01]  /*56f0*/  SHF.L.U64.HI R37, R193, 0x2, R24 ;  /* 0x00000002c1257819 */ /* 0x000fe20000010218 */
[----:B------:R-:W-:Y:S01]  /*5700*/  IMAD.SHL.U32 R193, R235, 0x4, RZ ;  /* 0x00000004ebc17824 */ /* 0x000fe200078e00ff */
[----:B---3--:R-:W-:Y:S01]  /*5710*/  IADD3 R180, P3, R183, R6, RZ ;  /* 0x00000006b7b47210 */ /* 0x008fe20007f7e0ff */
[----:B------:R-:W-:Y:S01]  /*5720*/  IMAD.X R183, R48, 0x1, R11, P4 ;  /* 0x0000000130b77824 */ /* 0x000fe200020e060b */
[----:B------:R1:W-:Y:S01]  /*5730*/  STL [R1+0xb0], R198 ;  /* 0x0000b0c601007387 */ /* 0x0003e20000100800 */
[----:B------:R-:W-:-:S02]  /*5740*/  SHF.R.S32.HI R24, RZ, 0x1f, R195 ;  /* 0x0000001fff187819 */ /* 0x000fc400000114c3 */
[----:B------:R-:W-:Y:S02]  /*5750*/  CS2R R50, SRZ ;  /* 0x0000000000327805 */ /* 0x000fe4000001ff00 */
[----:B------:R-:W-:Y:S01]  /*5760*/  SHF.R.S32.HI R241, RZ, 0x1f, R214 ;  /* 0x0000001ffff17819 */ /* 0x000fe200000114d6 */
[----:B------:R2:W-:Y:S01]  /*5770*/  STL [R1+0x94], R180 ;  /* 0x000094b401007387 */ /* 0x0005e20000100800 */
[C---:B------:R-:W-:Y:S01]  /*5780*/  SHF.L.U64.HI R35, R195.reuse, 0x2, R24 ;  /* 0x00000002c3237819 */ /* 0x040fe20000010218 */
[----:B------:R-:W-:Y:S01]  /*5790*/  IMAD.SHL.U32 R195, R195, 0x4, RZ ;  /* 0x00000004c3c37824 */ /* 0x000fe200078e00ff */
[----:B------:R-:W-:Y:S01]  /*57a0*/  SHF.R.S32.HI R24, RZ, 0x1f, R213 ;  /* 0x0000001fff187819 */ /* 0x000fe200000114d5 */
[----:B------:R3:W-:Y:S01]  /*57b0*/  STL [R1+0xa8], R183 ;  /* 0x0000a8b701007387 */ /* 0x0007e20000100800 */
[----:B------:R-:W-:Y:S02]  /*57c0*/  SHF.R.S32.HI R236, RZ, 0x1f, R237 ;  /* 0x0000001fffec7819 */ /* 0x000fe400000114ed */
[----:B-1----:R-:W-:-:S02]  /*57d0*/  IADD3 R198, P4, R49, R7, RZ ;  /* 0x0000000731c67210 */ /* 0x002fc40007f9e0ff */
[----:B------:R-:W-:Y:S01]  /*57e0*/  SHF.L.U64.HI R249, R212, 0x2, R249 ;  /* 0x00000002d4f97819 */ /* 0x000fe200000102f9 */
[----:B--2---:R-:W-:Y:S01]  /*57f0*/  IMAD.X R180, R48, 0x1, R10, P5 ;  /* 0x0000000130b47824 */ /* 0x004fe200028e060a */
[----:B------:R-:W-:Y:S01]  /*5800*/  SHF.L.U64.HI R245, R213, 0x2, R24 ;  /* 0x00000002d5f57819 */ /* 0x000fe20000010218 */
[----:B------:R1:W-:Y:S01]  /*5810*/  STL [R1+0x8c], R198 ;  /* 0x00008cc601007387 */ /* 0x0003e20000100800 */
[C---:B------:R-:W-:Y:S01]  /*5820*/  SHF.L.U64.HI R241, R214.reuse, 0x2, R241 ;  /* 0x00000002d6f17819 */ /* 0x040fe200000102f1 */
[----:B------:R-:W-:Y:S01]  /*5830*/  IMAD.SHL.U32 R214, R214, 0x4, RZ ;  /* 0x00000004d6d67824 */ /* 0x000fe200078e00ff */
[-C--:B---3--:R-:W-:Y:S01]  /*5840*/  IADD3 R183, P5, R49, R6.reuse, RZ ;  /* 0x0000000631b77210 */ /* 0x088fe20007fbe0ff */
[----:B------:R2:W-:Y:S01]  /*5850*/  STL [R1+0xa0], R180 ;  /* 0x0000a0b401007387 */ /* 0x0005e20000100800 */
[C---:B------:R-:W-:Y:S01]  /*5860*/  SHF.L.U64.HI R236, R237.reuse, 0x2, R236 ;  /* 0x00000002edec7819 */ /* 0x040fe200000102ec */
[----:B------:R-:W-:Y:S01]  /*5870*/  IMAD.SHL.U32 R237, R237, 0x4, RZ ;  /* 0x00000004eded7824 */ /* 0x000fe200078e00ff */
[----:B------:R-:W-:Y:S01]  /*5880*/  SHF.R.S32.HI R232, RZ, 0x1f, R233 ;  /* 0x0000001fffe87819 */ /* 0x000fe200000114e9 */
[----:B------:R3:W-:Y:S01]  /*5890*/  STL [R1+0x84], R183 ;  /* 0x000084b701007387 */ /* 0x0007e20000100800 */
[----:B------:R-:W-:Y:S01]  /*58a0*/  SHF.R.S32.HI R228, RZ, 0x1f, R229 ;  /* 0x0000001fffe47819 */ /* 0x000fe200000114e5 */
[----:B-1----:R-:W-:Y:S01]  /*58b0*/  IMAD.X R198, R47, 0x1, R11, P2 ;  /* 0x000000012fc67824 */ /* 0x002fe200010e060b */
[----:B------:R-:W-:Y:S01]  /*58c0*/  SHF.R.S32.HI R25, RZ, 0x1f, R226 ;  /* 0x0000001fff197819 */ /* 0x000fe200000114e2 */
[----:B------:R-:W-:Y:S01]  /*58d0*/  IMAD.SHL.U32 R213, R227, 0x4, RZ ;  /* 0x00000004e3d57824 */ /* 0x000fe200078e00ff */
[C---:B------:R-:W-:Y:S01]  /*58e0*/  SHF.L.U64.HI R232, R233.reuse, 0x2, R232 ;  /* 0x00000002e9e87819 */ /* 0x040fe200000102e8 */
[----:B------:R-:W-:Y:S01]  /*58f0*/  IMAD.SHL.U32 R233, R233, 0x4, RZ ;  /* 0x00000004e9e97824 */ /* 0x000fe200078e00ff */
[----:B--2---:R-:W-:Y:S01]  /*5900*/  IADD3 R180, P2, R185, R7, RZ ;  /* 0x00000007b9b47210 */ /* 0x004fe20007f5e0ff */
[----:B------:R-:W-:Y:S01]  /*5910*/  STL [R1+0x98], R198 ;  /* 0x000098c601007387 */ /* 0x000fe20000100800 */
[----:B------:R-:W-:Y:S01]  /*5920*/  SHF.L.U64.HI R228, R229, 0x2, R228 ;  /* 0x00000002e5e47819 */ /* 0x000fe200000102e4 */
[----:B---3--:R-:W-:Y:S01]  /*5930*/  IMAD.X R183, R47, 0x1, R10, P3 ;  /* 0x000000012fb77824 */ /* 0x008fe200018e060a */
[----:B------:R-:W-:Y:S01]  /*5940*/  IADD3 R185, P3, R185, R6, RZ ;  /* 0x00000006b9b97210 */ /* 0x000fe20007f7e0ff */
[----:B------:R1:W-:Y:S01]  /*5950*/  STL [R1+0x7c], R180 ;  /* 0x00007cb401007387 */ /* 0x0003e20000100800 */
[----:B------:R-:W-:Y:S01]  /*5960*/  SHF.L.U64.HI R216, R226, 0x2, R25 ;  /* 0x00000002e2d87819 */ /* 0x000fe20000010219 */
[----:B------:R-:W-:Y:S01]  /*5970*/  IMAD.SHL.U32 R229, R229, 0x4, RZ ;  /* 0x00000004e5e57824 */ /* 0x000fe200078e00ff */
[----:B------:R-:W-:Y:S01]  /*5980*/  SHF.R.S32.HI R184, RZ, 0x1f, R239 ;  /* 0x0000001fffb87819 */ /* 0x000fe200000114ef */
[----:B------:R2:W-:Y:S01]  /*5990*/  STL [R1+0x90], R183 ;  /* 0x000090b701007387 */ /* 0x0005e20000100800 */
[----:B------:R-:W-:-:S02]  /*59a0*/  IADD3 R15, P1, R33, UR6, RZ ;  /* 0x00000006210f7c10 */ /* 0x000fc4000ff3e0ff */
[----:B------:R-:W-:Y:S02]  /*59b0*/  CS2R R48, SRZ ;  /* 0x0000000000307805 */ /* 0x000fe4000001ff00 */
[----:B------:R-:W-:Y:S01]  /*59c0*/  IADD3 R16, P0, R31, UR6, RZ ;  /* 0x000000061f107c10 */ /* 0x000fe2000ff1e0ff */
[----:B------:R3:W-:Y:S01]  /*59d0*/  STL [R1+0x74], R185 ;  /* 0x000074b901007387 */ /* 0x0007e20000100800 */
[----:B------:R-:W-:Y:S01]  /*59e0*/  SHF.R.S32.HI R25, RZ, 0x1f, R230 ;  /* 0x0000001fff197819 */ /* 0x000fe200000114e6 */
[----:B-1----:R-:W-:Y:S01]  /*59f0*/  IMAD.X R180, R45, 0x1, R11, P4 ;  /* 0x000000012db47824 */ /* 0x002fe200020e060b */
[----:B------:R-:W-:Y:S02]  /*5a00*/  SHF.R.S32.HI R204, RZ, 0x1f, R231 ;  /* 0x0000001fffcc7819 */ /* 0x000fe400000114e7 */
[----:B------:R-:W-:Y:S02]  /*5a10*/  CS2R R30, SRZ ;  /* 0x00000000001e7805 */ /* 0x000fe4000001ff00 */
[----:B------:R-:W-:-:S02]  /*5a20*/  SHF.R.S32.HI R192, RZ, 0x1f, R235 ;  /* 0x0000001fffc07819 */ /* 0x000fc400000114eb */
[----:B--2---:R-:W-:Y:S01]  /*5a30*/  IADD3 R183, P4, R46, R7, RZ ;  /* 0x000000072eb77210 */ /* 0x004fe20007f9e0ff */
[----:B------:R1:W-:Y:S01]  /*5a40*/  STL [R1+0x88], R180 ;  /* 0x000088b401007387 */ /* 0x0003e20000100800 */
[----:B------:R-:W-:Y:S01]  /*5a50*/  SHF.R.S32.HI R224, RZ, 0x1f, R225 ;  /* 0x0000001fffe07819 */ /* 0x000fe200000114e1 */
[----:B---3--:R-:W-:Y:S01]  /*5a60*/  IMAD.X R185, R45, 0x1, R10, P5 ;  /* 0x000000012db97824 */ /* 0x008fe200028e060a */
[----:B------:R-:W-:Y:S01]  /*5a70*/  SHF.L.U64.HI R184, R239, 0x2, R184 ;  /* 0x00000002efb87819 */ /* 0x000fe200000102b8 */
[----:B------:R2:W-:Y:S01]  /*5a80*/  STL [R1+0x6c], R183 ;  /* 0x00006cb701007387 */ /* 0x0005e20000100800 */
[----:B------:R-:W-:Y:S02]  /*5a90*/  IADD3.X R153, R34, UR7, RZ, P1, !PT ;  /* 0x0000000722997c10 */ /* 0x000fe40008ffe4ff */
[----:B------:R-:W-:Y:S01]  /*5aa0*/  IADD3.X R155, R32, UR7, RZ, P0, !PT ;  /* 0x00000007209b7c10 */ /* 0x000fe200087fe4ff */
[----:B------:R3:W-:Y:S01]  /*5ab0*/  STL [R1+0x80], R185 ;  /* 0x000080b901007387 */ /* 0x0007e20000100800 */
[----:B------:R-:W-:-:S02]  /*5ac0*/  SHF.L.U64.HI R208, R230, 0x2, R25 ;  /* 0x00000002e6d07819 */ /* 0x000fc40000010219 */
[----:B------:R-:W-:Y:S02]  /*5ad0*/  CS2R R32, SRZ ;  /* 0x0000000000207805 */ /* 0x000fe4000001ff00 */
[----:B-1----:R-:W-:Y:S02]  /*5ae0*/  IADD3 R180, P5, R46, R6, RZ ;  /* 0x000000062eb47210 */ /* 0x002fe40007fbe0ff */
[----:B------:R-:W-:Y:S02]  /*5af0*/  CS2R R46, SRZ ;  /* 0x00000000002e7805 */ /* 0x000fe4000001ff00 */
[----:B------:R-:W-:Y:S01]  /*5b00*/  SHF.L.U64.HI R204, R231, 0x2, R204 ;  /* 0x00000002e7cc7819 */ /* 0x000fe200000102cc */
[----:B--2---:R-:W-:Y:S01]  /*5b10*/  IMAD.X R183, R44, 0x1, R11, P2 ;  /* 0x000000012cb77824 */ /* 0x004fe200010e060b */
[----:B------:R-:W-:Y:S01]  /*5b20*/  SHF.L.U64.HI R192, R235, 0x2, R192 ;  /* 0x00000002ebc07819 */ /* 0x000fe200000102c0 */
[----:B------:R1:W-:Y:S01]  /*5b30*/  STL [R1+0x64], R180 ;  /* 0x000064b401007387 */ /* 0x0003e20000100800 */
[----:B------:R-:W-:-:S02]  /*5b40*/  IADD3 R22, P1, R27, UR6, RZ ;  /* 0x000000061b167c10 */ /* 0x000fc4000ff3e0ff */
[----:B---3--:R-:W-:Y:S01]  /*5b50*/  IADD3 R185, P2, R190, R7, RZ ;  /* 0x00000007beb97210 */ /* 0x008fe20007f5e0ff */
[----:B------:R2:W-:Y:S01]  /*5b60*/  STL [R1+0x78], R183 ;  /* 0x000078b701007387 */ /* 0x0005e20000100800 */
[----:B------:R-:W-:Y:S02]  /*5b70*/  IADD3 R152, P0, R26, UR6, RZ ;  /* 0x000000061a987c10 */ /* 0x000fe4000ff1e0ff */
[----:B------:R-:W-:Y:S02]  /*5b80*/  CS2R R26, SRZ ;  /* 0x00000000001a7805 */ /* 0x000fe4000001ff00 */
[C---:B------:R-:W-:Y:S01]  /*5b90*/  SHF.L.U64.HI R224, R225.reuse, 0x2, R224 ;  /* 0x00000002e1e07819 */ /* 0x040fe200000102e0 */
[----:B------:R3:W-:Y:S01]  /*5ba0*/  STL [R1+0x5c], R185 ;  /* 0x00005cb901007387 */ /* 0x0007e20000100800 */
[----:B------:R-:W-:Y:S01]  /*5bb0*/  SHF.R.S32.HI R25, RZ, 0x1f, R234 ;  /* 0x0000001fff197819 */ /* 0x000fe200000114ea */
[----:B-1----:R-:W-:Y:S01]  /*5bc0*/  IMAD.X R180, R44, 0x1, R10, P3 ;  /* 0x000000012cb47824 */ /* 0x002fe200018e060a */
[----:B------:R-:W-:Y:S01]  /*5bd0*/  SHF.R.S32.HI R220, RZ, 0x1f, R223 ;  /* 0x0000001fffdc7819 */ /* 0x000fe200000114df */
[----:B------:R-:W-:Y:S01]  /*5be0*/  IMAD.SHL.U32 R225, R225, 0x4, RZ ;  /* 0x00000004e1e17824 */ /* 0x000fe200078e00ff */
[----:B------:R-:W-:-:S02]  /*5bf0*/  SHF.R.S32.HI R212, RZ, 0x1f, R227 ;  /* 0x0000001fffd47819 */ /* 0x000fc400000114e3 */
[----:B------:R-:W-:Y:S02]  /*5c00*/  CS2R R44, SRZ ;  /* 0x00000000002c7805 */ /* 0x000fe4000001ff00 */
[----:B--2---:R-:W-:Y:S01]  /*5c10*/  IADD3 R183, P3, R190, R6, RZ ;  /* 0x00000006beb77210 */ /* 0x004fe20007f7e0ff */
[----:B------:R1:W-:Y:S01]  /*5c20*/  STL [R1+0x70], R180 ;  /* 0x000070b401007387 */ /* 0x0003e20000100800 */
[----:B------:R-:W-:Y:S01]  /*5c30*/  IADD3.X R165, R165, UR7, RZ, P1, !PT ;  /* 0x00000007a5a57c10 */ /* 0x000fe20008ffe4ff */
[----:B---3--:R-:W-:Y:S01]  /*5c40*/  IMAD.X R185, R43, 0x1, R11, P4 ;  /* 0x000000012bb97824 */ /* 0x008fe200020e060b */
[----:B------:R-:W-:Y:S01]  /*5c50*/  IADD3.X R167, R167, UR7, RZ, P0, !PT ;  /* 0x00000007a7a77c10 */ /* 0x000fe200087fe4ff */
[----:B------:R2:W-:Y:S01]  /*5c60*/  STL [R1+0x54], R183 ;  /* 0x000054b701007387 */ /* 0x0005e20000100800 */
[----:B------:R-:W-:Y:S02]  /*5c70*/  SHF.L.U64.HI R200, R234, 0x2, R25 ;  /* 0x00000002eac87819 */ /* 0x000fe40000010219 */
[----:B------:R-:W-:Y:S01]  /*5c80*/  IADD3 R162, P1, R162, UR6, RZ ;  /* 0x00000006a2a27c10 */ /* 0x000fe2000ff3e0ff */
[----:B------:R3:W-:Y:S01]  /*5c90*/  STL [R1+0x68], R185 ;  /* 0x000068b901007387 */ /* 0x0007e20000100800 */
[----:B------:R-:W-:-:S02]  /*5ca0*/  IADD3 R164, P0, R164, UR6, RZ ;  /* 0x00000006a4a47c10 */ /* 0x000fc4000ff1e0ff */
[----:B-1----:R-:W-:Y:S02]  /*5cb0*/  IADD3 R180, P4, R191, R7, RZ ;  /* 0x00000007bfb47210 */ /* 0x002fe40007f9e0ff */
[----:B------:R-:W-:Y:S01]  /*5cc0*/  SHF.L.U64.HI R220, R223, 0x2, R220 ;  /* 0x00000002dfdc7819 */ /* 0x000fe200000102dc */
[----:B--2---:R-:W-:Y:S01]  /*5cd0*/  IMAD.X R183, R43, 0x1, R10, P5 ;  /* 0x000000012bb77824 */ /* 0x004fe200028e060a */
[----:B------:R-:W-:Y:S01]  /*5ce0*/  SHF.L.U64.HI R212, R227, 0x2, R212 ;  /* 0x00000002e3d47819 */ /* 0x000fe200000102d4 */
[----:B------:R1:W-:Y:S01]  /*5cf0*/  STL [R1+0x4c], R180 ;  /* 0x00004cb401007387 */ /* 0x0003e20000100800 */
[----:B------:R-:W-:Y:S02]  /*5d00*/  SHF.R.S32.HI R25, RZ, 0x1f, R222 ;  /* 0x0000001fff197819 */ /* 0x000fe400000114de */
[----:B---3--:R-:W-:Y:S01]  /*5d10*/  IADD3 R185, P5, R191, R6, RZ ;  /* 0x00000006bfb97210 */ /* 0x008fe20007fbe0ff */
[----:B------:R2:W-:Y:S01]  /*5d20*/  STL [R1+0x60], R183 ;  /* 0x000060b701007387 */ /* 0x0005e20000100800 */
[----:B------:R-:W-:-:S02]  /*5d30*/  IADD3.X R171, R171, UR7, RZ, P1, !PT ;  /* 0x00000007abab7c10 */ /* 0x000fc40008ffe4ff */
[----:B------:R-:W-:Y:S01]  /*5d40*/  IADD3.X R172, R172, UR7, RZ, P0, !PT ;  /* 0x00000007acac7c10 */ /* 0x000fe200087fe4ff */
[----:B------:R3:W-:Y:S01]  /*5d50*/  STL [R1+0x44], R185 ;  /* 0x000044b901007387 */ /* 0x0007e20000100800 */
[CC--:B------:R-:W-:Y:S01]  /*5d60*/  IADD3 R177, P1, R222.reuse, R7.reuse, RZ ;  /* 0x00000007deb17210 */ /* 0x0c0fe20007f3e0ff */
[C---:B-1----:R-:W-:Y:S01]  /*5d70*/  IMAD.X R180, R41.reuse, 0x1, R11, P2 ;  /* 0x0000000129b47824 */ /* 0x042fe200010e060b */
[C---:B------:R-:W-:Y:S02]  /*5d80*/  SHF.L.U64.HI R196, R222.reuse, 0x2, R25 ;  /* 0x00000002dec47819 */ /* 0x040fe40000010219 */
[----:B------:R-:W-:Y:S02]  /*5d90*/  CS2R R24, SRZ ;  /* 0x0000000000187805 */ /* 0x000fe4000001ff00 */
[----:B------:R-:W-:Y:S02]  /*5da0*/  IADD3 R178, P0, R222, R6, RZ ;  /* 0x00000006deb27210 */ /* 0x000fe40007f1e0ff */
[----:B--2---:R-:W-:Y:S01]  /*5db0*/  IADD3 R183, P2, R42, R7, RZ ;  /* 0x000000072ab77210 */ /* 0x004fe20007f5e0ff */
[----:B------:R1:W-:Y:S01]  /*5dc0*/  STL [R1+0x58], R180 ;  /* 0x000058b401007387 */ /* 0x0003e20000100800 */
[----:B------:R-:W-:Y:S01]  /*5dd0*/  SHF.R.S32.HI R182, RZ, 0x5, R182 ;  /* 0x00000005ffb67819 */ /* 0x000fe200000114b6 */
[----:B---3--:R-:W-:Y:S01]  /*5de0*/  IMAD.X R185, R41, 0x1, R10, P3 ;  /* 0x0000000129b97824 */ /* 0x008fe200018e060a */
[C---:B------:R-:W-:Y:S01]  /*5df0*/  SHF.L.U64.HI R175, R176.reuse, 0x2, R175 ;  /* 0x00000002b0af7819 */ /* 0x040fe200000102af */
[----:B------:R2:W-:Y:S01]  /*5e00*/  STL [R1+0x3c], R183 ;  /* 0x00003cb701007387 */ /* 0x0005e20000100800 */
[----:B------:R-:W-:-:S02]  /*5e10*/  IMAD.SHL.U32 R176, R176, 0x4, RZ ;  /* 0x00000004b0b07824 */ /* 0x000fc400078e00ff */
[----:B------:R-:W-:Y:S01]  /*5e20*/  VIADD R190, R182, 0xfffffffe ;  /* 0xfffffffeb6be7836 */ /* 0x000fe20000000000 */
[----:B------:R3:W-:Y:S01]  /*5e30*/  STL [R1+0x50], R185 ;  /* 0x000050b901007387 */ /* 0x0007e20000100800 */
[----:B-1----:R-:W-:Y:S02]  /*5e40*/  IADD3 R180, P3, R42, R6, RZ ;  /* 0x000000062ab47210 */ /* 0x002fe40007f7e0ff */
[----:B------:R-:W-:Y:S01]  /*5e50*/  CS2R R42, SRZ ;  /* 0x00000000002a7805 */ /* 0x000fe2000001ff00 */
[----:B--2---:R-:W-:Y:S02]  /*5e60*/  IMAD.X R183, R39, 0x1, R11, P4 ;  /* 0x0000000127b77824 */ /* 0x004fe400020e060b */
[----:B------:R1:W-:Y:S01]  /*5e70*/  STL [R1+0x34], R180 ;  /* 0x000034b401007387 */ /* 0x0003e20000100800 */
[----:B---3--:R-:W-:-:S03]  /*5e80*/  IADD3 R185, P4, R40, R7, RZ ;  /* 0x0000000728b97210 */ /* 0x008fc60007f9e0ff */
[----:B------:R2:W-:Y:S04]  /*5e90*/  STL [R1+0x48], R183 ;  /* 0x000048b701007387 */ /* 0x0005e80000100800 */
[----:B------:R3:W-:Y:S01]  /*5ea0*/  STL [R1+0x2c], R185 ;  /* 0x00002cb901007387 */ /* 0x0007e20000100800 */
[----:B-1----:R-:W-:Y:S01]  /*5eb0*/  IMAD.X R180, R39, 0x1, R10, P5 ;  /* 0x0000000127b47824 */ /* 0x002fe200028e060a */
[----:B--2---:R-:W-:-:S04]  /*5ec0*/  IADD3 R183, P5, R40, R6, RZ ;  /* 0x0000000628b77210 */ /* 0x004fc80007fbe0ff */
[----:B------:R1:W-:Y:S01]  /*5ed0*/  STL [R1+0x40], R180 ;  /* 0x000040b401007387 */ /* 0x0003e20000100800 */
[----:B------:R-:W-:Y:S01]  /*5ee0*/  CS2R R40, SRZ ;  /* 0x0000000000287805 */ /* 0x000fe2000001ff00 */
[----:B---3--:R-:W-:Y:S02]  /*5ef0*/  IMAD.X R185, R38, 0x1, R11, P2 ;  /* 0x0000000126b97824 */ /* 0x008fe400010e060b */
[----:B------:R2:W-:Y:S04]  /*5f00*/  STL [R1+0x24], R183 ;  /* 0x000024b701007387 */ /* 0x0005e80000100800 */
[----:B------:R3:W-:Y:S01]  /*5f10*/  STL [R1+0x38], R185 ;  /* 0x000038b901007387 */ /* 0x0007e20000100800 */
[----:B-1----:R-:W-:Y:S01]  /*5f20*/  IADD3 R180, P2, R194, R7, RZ ;  /* 0x00000007c2b47210 */ /* 0x002fe20007f5e0ff */
[----:B--2---:R-:W-:-:S04]  /*5f30*/  IMAD.X R183, R38, 0x1, R10, P3 ;  /* 0x0000000126b77824 */ /* 0x004fc800018e060a */
[----:B------:R1:W-:Y:S01]  /*5f40*/  STL [R1+0x1c], R180 ;  /* 0x00001cb401007387 */ /* 0x0003e20000100800 */
[----:B------:R-:W-:Y:S02]  /*5f50*/  CS2R R38, SRZ ;  /* 0x0000000000267805 */ /* 0x000fe4000001ff00 */
[----:B---3--:R-:W-:Y:S01]  /*5f60*/  IADD3 R185, P3, R194, R6, RZ ;  /* 0x00000006c2b97210 */ /* 0x008fe20007f7e0ff */
[----:B------:R2:W-:Y:S04]  /*5f70*/  STL [R1+0x30], R183 ;  /* 0x000030b701007387 */ /* 0x0005e80000100800 */
[----:B------:R3:W-:Y:S01]  /*5f80*/  STL [R1+0x14], R185 ;  /* 0x000014b901007387 */ /* 0x0007e20000100800 */
[----:B-1----:R-:W-:Y:S01]  /*5f90*/  IMAD.X R180, R37, 0x1, R11, P4 ;  /* 0x0000000125b47824 */ /* 0x002fe200020e060b */
[----:B--2---:R-:W-:-:S04]  /*5fa0*/  IADD3 R183, P4, R195, R7, RZ ;  /* 0x00000007c3b77210 */ /* 0x004fc80007f9e0ff */
[----:B------:R1:W-:Y:S01]  /*5fb0*/  STL [R1+0x28], R180 ;  /* 0x000028b401007387 */ /* 0x0003e20000100800 */
[----:B---3--:R-:W-:-:S03]  /*5fc0*/  IMAD.X R185, R37, 0x1, R10, P5 ;  /* 0x0000000125b97824 */ /* 0x008fc600028e060a */
[----:B------:R2:W-:Y:S04]  /*5fd0*/  STL [R1+0xc], R183 ;  /* 0x00000cb701007387 */ /* 0x0005e80000100800 */
[----:B------:R3:W-:Y:S01]  /*5fe0*/  STL [R1+0x20], R185 ;  /* 0x000020b901007387 */ /* 0x0007e20000100800 */
[----:B-1----:R-:W-:Y:S01]  /*5ff0*/  IADD3 R180, P5, R195, R6, RZ ;  /* 0x00000006c3b47210 */ /* 0x002fe20007fbe0ff */
[----:B--2---:R-:W-:-:S04]  /*6000*/  IMAD.X R183, R36, 0x1, R11, P2 ;  /* 0x0000000124b77824 */ /* 0x004fc800010e060b */
[----:B------:R1:W-:Y:S01]  /*6010*/  STL [R1+0x4], R180 ;  /* 0x000004b401007387 */ /* 0x0003e20000100800 */
[-C--:B------:R-:W-:Y:S01]  /*6020*/  IADD3 R252, P2, R250, R7.reuse, RZ ;  /* 0x00000007fafc7210 */ /* 0x080fe20007f5e0ff */
[C-C-:B---3--:R-:W-:Y:S02]  /*6030*/  IMAD.X R185, R186.reuse, 0x1, R11.reuse, P1 ;  /* 0x00000001bab97824 */ /* 0x148fe400008e060b */
[----:B------:R2:W-:Y:S01]  /*6040*/  STL [R1+0x18], R183 ;  /* 0x000018b701007387 */ /* 0x0005e20000100800 */
[--C-:B------:R-:W-:Y:S02]  /*6050*/  IMAD.X R186, R186, 0x1, R10.reuse, P0 ;  /* 0x00000001baba7824 */ /* 0x100fe400000e060a */
[----:B------:R-:W-:Y:S01]  /*6060*/  IMAD.X R251, R249, 0x1, R11, P2 ;  /* 0x00000001f9fb7824 */ /* 0x000fe200010e060b */
[----:B------:R-:W-:Y:S01]  /*6070*/  IADD3 R244, P2, R214, R7, RZ ;  /* 0x00000007d6f47210 */ /* 0x000fe20007f5e0ff */
[----:B-1----:R-:W-:Y:S01]  /*6080*/  IMAD.X R180, R36, 0x1, R10, P3 ;  /* 0x0000000124b47824 */ /* 0x002fe200018e060a */
[----:B------:R-:W-:-:S02]  /*6090*/  IADD3 R250, P3, R250, R6, RZ ;  /* 0x00000006fafa7210 */ /* 0x000fc40007f7e0ff */
[----:B------:R-:W-:Y:S01]  /*60a0*/  CS2R R36, SRZ ;  /* 0x0000000000247805 */ /* 0x000fe2000001ff00 */
[--C-:B------:R-:W-:Y:S01]  /*60b0*/  IMAD.X R243, R241, 0x1, R11.reuse, P2 ;  /* 0x00000001f1f37824 */ /* 0x100fe200010e060b */
[-C--:B------:R-:W-:Y:S01]  /*60c0*/  IADD3 R235, P2, R233, R7.reuse, RZ ;  /* 0x00000007e9eb7210 */ /* 0x080fe20007f5e0ff */
[--C-:B--2---:R-:W-:Y:S01]  /*60d0*/  IMAD.X R183, R35, 0x1, R11.reuse, P4 ;  /* 0x0000000123b77824 */ /* 0x104fe200020e060b */
[----:B------:R1:W-:Y:S01]  /*60e0*/  STL [R1+0x10], R180 ;  /* 0x000010b401007387 */ /* 0x0003e20000100800 */
[-C--:B------:R-:W-:Y:S01]  /*60f0*/  IADD3 R248, P4, R246, R7.reuse, RZ ;  /* 0x00000007f6f87210 */ /* 0x080fe20007f9e0ff */
[--C-:B------:R-:W-:Y:S01]  /*6100*/  IMAD.X R249, R249, 0x1, R10.reuse, P3 ;  /* 0x00000001f9f97824 */ /* 0x100fe200018e060a */
[-C--:B------:R-:W-:Y:S01]  /*6110*/  IADD3 R242, P3, R214, R6.reuse, RZ ;  /* 0x00000006d6f27210 */ /* 0x080fe20007f7e0ff */
[--C-:B------:R-:W-:Y:S01]  /*6120*/  IMAD.X R234, R232, 0x1, R11.reuse, P2 ;  /* 0x00000001e8ea7824 */ /* 0x100fe200010e060b */
[-C--:B------:R-:W-:Y:S01]  /*6130*/  IADD3 R227, P2, R225, R7.reuse, RZ ;  /* 0x00000007e1e37210 */ /* 0x080fe20007f5e0ff */
[--C-:B------:R-:W-:Y:S01]  /*6140*/  IMAD.X R247, R245, 0x1, R11.reuse, P4 ;  /* 0x00000001f5f77824 */ /* 0x100fe200020e060b */
[-C--:B------:R-:W-:Y:S01]  /*6150*/  IADD3 R240, P4, R237, R7.reuse, RZ ;  /* 0x00000007edf07210 */ /* 0x080fe20007f9e0ff */
[--C-:B------:R-:W-:Y:S01]  /*6160*/  IMAD.X R241, R241, 0x1, R10.reuse, P3 ;  /* 0x00000001f1f17824 */ /* 0x100fe200018e060a */
[-C--:B------:R-:W-:Y:S01]  /*6170*/  IADD3 R233, P3, R233, R6.reuse, RZ ;  /* 0x00000006e9e97210 */ /* 0x080fe20007f7e0ff */
[--C-:B-1----:R-:W-:Y:S01]  /*6180*/  IMAD.X R180, R35, 0x1, R10.reuse, P5 ;  /* 0x0000000123b47824 */ /* 0x102fe200028e060a */
        /* <DEDUP_REMOVED lines=37> */
[----:B------:R1:W-:Y:S01]  /*63e0*/  STL [R1+0x8], R183 ;  /* 0x000008b701007387 */ /* 0x0003e20000100800 */
[--C-:B------:R-:W-:Y:S01]  /*63f0*/  IMAD.X R202, R200, 0x1, R11.reuse, P2 ;  /* 0x00000001c8ca7824 */ /* 0x100fe200010e060b */
[CC--:B------:R-:W-:Y:S01]  /*6400*/  IADD3 R195, P2, R193.reuse, R7.reuse, RZ ;  /* 0x00000007c1c37210 */ /* 0x0c0fe20007f5e0ff */
[--C-:B------:R-:W-:Y:S01]  /*6410*/  IMAD.X R198, R196, 0x1, R11.reuse, P4 ;  /* 0x00000001c4c67824 */ /* 0x100fe200020e060b */
[----:B------:R2:W-:Y:S01]  /*6420*/  STL [R1], R180 ;  /* 0x000000b401007387 */ /* 0x0005e20000100800 */
[--C-:B------:R-:W-:Y:S01]  /*6430*/  IMAD.X R200, R200, 0x1, R10.reuse, P3 ;  /* 0x00000001c8c87824 */ /* 0x100fe200018e060a */
[----:B------:R-:W-:Y:S01]  /*6440*/  IADD3 R193, P3, R193, R6, RZ ;  /* 0x00000006c1c17210 */ /* 0x000fe20007f7e0ff */
[----:B------:R-:W-:Y:S01]  /*6450*/  IMAD.X R196, R196, 0x1, R10, P5 ;  /* 0x00000001c4c47824 */ /* 0x000fe200028e060a */
[----:B------:R-:W-:Y:S01]  /*6460*/  CS2R R34, SRZ ;  /* 0x0000000000227805 */ /* 0x000fe2000001ff00 */
[C---:B------:R-:W-:Y:S01]  /*6470*/  IMAD.X R194, R192.reuse, 0x1, R11, P2 ;  /* 0x00000001c0c27824 */ /* 0x040fe200010e060b */
[----:B-1----:R-:W-:Y:S01]  /*6480*/  SHF.L.U64.HI R183, R9, 0x2, R238 ;  /* 0x0000000209b77819 */ /* 0x002fe200000102ee */
[----:B------:R-:W-:Y:S01]  /*6490*/  IMAD.X R192, R192, 0x1, R10, P3 ;  /* 0x00000001c0c07824 */ /* 0x000fe200018e060a */
[----:B--2---:R-:W-:-:S02]  /*64a0*/  IADD3 R180, P4, R181, R7, RZ ;  /* 0x00000007b5b47210 */ /* 0x004fc40007f9e0ff */
[----:B------:R-:W-:-:S03]  /*64b0*/  IADD3 R181, P5, R181, R6, RZ ;  /* 0x00000006b5b57210 */ /* 0x000fc60007fbe0ff */
[C---:B------:R-:W-:Y:S02]  /*64c0*/  IMAD.X R183, R184.reuse, 0x1, R11, P4 ;  /* 0x00000001b8b77824 */ /* 0x040fe400020e060b */
[----:B------:R-:W-:-:S08]  /*64d0*/  IMAD.X R184, R184, 0x1, R10, P5 ;  /* 0x00000001b8b87824 */ /* 0x000fd000028e060a */
.L_x_1:
[----:B------:R-:W-:Y:S01]  /*64e0*/  UIADD3 UR9, UR9, 0x1, URZ ;  /* 0x0000000109097890 */ /* 0x000fe2000fffe03f */
[----:B------:R-:W-:-:S04]  /*64f0*/  DEPBAR.LE SB0, 0x2 ;  /* 0x000080800000791a */ /* 0x000fc80000000000 */
[----:B------:R-:W-:Y:S01]  /*6500*/  BAR.SYNC.DEFER_BLOCKING 0x0 ;  /* 0x0000000000007b1d */ /* 0x000fe20000010000 */
[----:B------:R-:W-:Y:S01]  /*6510*/  UISETP.GT.AND UP0, UPT, UR9, 0x2, UPT ;  /* 0x000000020900788c */ /* 0x000fe2000bf04270 */
[----:B------:R-:W-:Y:S01]  /*6520*/  VIADD R190, R182, 0xfffffffe ;  /* 0xfffffffeb6be7836 */ /* 0x000fe20000000000 */
[----:B------:R-:W-:Y:S01]  /*6530*/  ISETP.GT.AND P1, PT, R179, RZ, PT ;  /* 0x000000ffb300720c */ /* 0x000fe20003f24270 */
[----:B------:R-:W-:Y:S02]  /*6540*/  UIADD3 UR10, UR10, 0x1, URZ ;  /* 0x000000010a0a7890 */ /* 0x000fe4000fffe03f */
[----:B------:R-:W-:Y:S01]  /*6550*/  USEL UR9, UR9, URZ, !UP0 ;  /* 0x0000003f09097287 */ /* 0x000fe2000c000000 */
[----:B------:R-:W-:Y:S01]  /*6560*/  ISETP.GE.AND P0, PT, R187, R190, PT ;  /* 0x000000bebb00720c */ /* 0x000fe20003f06270 */
[----:B------:R-:W-:Y:S01]  /*6570*/  UMOV UR7, 0x40000040 ;  /* 0x4000004000077882 */ /* 0x000fe20000000000 */
[----:B------:R-:W-:Y:S01]  /*6580*/  SEL R190, RZ, 0x4, !P1 ;  /* 0x00000004ffbe7807 */ /* 0x000fe20004800000 */
[----:B------:R-:W-:-:S02]  /*6590*/  ULEA UR5, UR9, UR8, 0xd ;  /* 0x0000000809057291 */ /* 0x000fc4000f8e683f */
[----:B------:R-:W-:Y:S01]  /*65a0*/  ULEA UR4, UR9, UR8, 0xf ;  /* 0x0000000809047291 */ /* 0x000fe2000f8e783f */
[----:B------:R-:W-:Y:S01]  /*65b0*/  SEL R190, R190, RZ, !P0 ;  /* 0x000000ffbebe7207 */ /* 0x000fe20004000000 */
[----:B------:R-:W-:Y:S02]  /*65c0*/  UIADD3 UR5, UR5, 0x18000, URZ ;  /* 0x0001800005057890 */ /* 0x000fe4000fffe03f */
[----:B------:R-:W-:Y:S01]  /*65d0*/  USHF.R.U32.HI UR4, URZ, 0x4, UR4 ;  /* 0x000000043f047899 */ /* 0x000fe20008011604 */
[----:B------:R-:W-:Y:S01]  /*65e0*/  ISETP.NE.U32.AND P1, PT, R190, RZ, PT ;  /* 0x000000ffbe00720c */ /* 0x000fe20003f25070 */
[----:B------:R-:W-:Y:S01]  /*65f0*/  USHF.R.U32.HI UR5, URZ, 0x4, UR5 ;  /* 0x000000043f057899 */ /* 0x000fe20008011605 */
[----:B------:R-:W-:Y:S01]  /*6600*/  IADD3 R190, P2, R166, R6, RZ ;  /* 0x00000006a6be7210 */ /* 0x000fe20007f5e0ff */
[----:B------:R-:W-:Y:S02]  /*6610*/  USGXT.U32 UR4, UR4, 0xe ;  /* 0x0000000e0404789a */ /* 0x000fe40008000000 */
[----:B------:R-:W-:Y:S01]  /*6620*/  USGXT.U32 UR6, UR5, 0xe ;  /* 0x0000000e0506789a */ /* 0x000fe20008000000 */
[----:B------:R-:W-:-:S02]  /*6630*/  WARPGROUP.ARRIVE ;  /* 0x00000000000079c5 */ /* 0x000fc40000000000 */
[----:B------:R-:W-:Y:S01]  /*6640*/  UMOV UR5, 0x40000040 ;  /* 0x4000004000057882 */ /* 0x000fe20000000000 */
[----:B------:R-:W-:Y:S01]  /*6650*/  UIADD3 UR12, UP0, UR4, 0x2, URZ ;  /* 0x00000002040c7890 */ /* 0x000fe2000ff1e03f */
[----:B------:R-:W-:Y:S01]  /*6660*/  IMAD.X R191, R173, 0x1, R10, P2 ;  /* 0x00000001adbf7824 */ /* 0x000fe200010e060a */
[----:B------:R-:W-:-:S03]  /*6670*/  UIADD3 UR14, UP1, UR6, 0x2, URZ ;  /* 0x00000002060e7890 */ /* 0x000fc6000ff3e03f */
[----:B------:R-:W-:Y:S01]  /*6680*/  HGMMA.64x64x8.F32.TF32 R120, gdesc[UR4], R120 ;  /* 0x04e00000047879f0 */ /* 0x000fe20008702878 */
[----:B------:R-:W-:Y:S01]  /*6690*/  UMOV UR4, URZ ;  /* 0x0000003f00047c82 */ /* 0x000fe20008000000 */
[----:B------:R-:W-:Y:S01]  /*66a0*/  UMOV UR5, URZ ;  /* 0x0000003f00057c82 */ /* 0x000fe20008000000 */
[----:B------:R-:W-:Y:S02]  /*66b0*/  UIADD3.X UR13, UR4, 0x40000040, URZ, UP0, !UPT ;  /* 0x40000040040d7890 */ /* 0x000fe400087fe43f */
[----:B------:R-:W-:Y:S02]  /*66c0*/  UIADD3.X UR15, UR5, 0x40000040, URZ, UP1, !UPT ;  /* 0x40000040050f7890 */ /* 0x000fe40008ffe43f */
[----:B------:R-:W-:Y:S02]  /*66d0*/  UIADD3.64 UR24, UR12, 0x2, URZ ;  /* 0x000000020c187897 */ /* 0x000fe4000fffe03f */
[----:B------:R-:W-:Y:S02]  /*66e0*/  UIADD3.64 UR26, UR14, 0x2, URZ ;  /* 0x000000020e1a7897 */ /* 0x000fe4000fffe03f */
[----:B------:R-:W-:-:S02]  /*66f0*/  UIADD3.64 UR20, UR12, 0x4, URZ ;  /* 0x000000040c147897 */ /* 0x000fc4000fffe03f */
[----:B------:R-:W-:Y:S02]  /*6700*/  UIADD3.64 UR22, UR14, 0x4, URZ ;  /* 0x000000040e167897 */ /* 0x000fe4000fffe03f */
[----:B------:R-:W-:Y:S02]  /*6710*/  UIADD3.64 UR4, UR12, 0x1fe, URZ ;  /* 0x000001fe0c047897 */ /* 0x000fe4000fffe03f */
[----:B------:R-:W-:Y:S01]  /*6720*/  UIADD3.64 UR28, UR12, 0x200, URZ ;  /* 0x000002000c1c7897 */ /* 0x000fe2000fffe03f */
[----:B------:R-:W-:Y:S01]  /*6730*/  UMOV UR30, UR14 ;  /* 0x0000000e001e7c82 */ /* 0x000fe20008000000 */
[----:B------:R-:W-:Y:S01]  /*6740*/  UMOV UR31, UR15 ;  /* 0x0000000f001f7c82 */ /* 0x000fe20008000000 */
[----:B------:R-:W-:-:S04]  /*6750*/  UISETP.GT.AND UP0, UPT, UR10, 0x2, UPT ;  /* 0x000000020a00788c */ /* 0x000fc8000bf04270 */
[----:B------:R-:W-:Y:S01]  /*6760*/  USEL UR10, UR10, URZ, !UP0 ;  /* 0x0000003f0a0a7287 */ /* 0x000fe2000c000000 */
[----:B------:R-:W-:Y:S04]  /*6770*/  HGMMA.64x64x8.F32.TF32 R120, gdesc[UR12], R120 ;  /* 0x04e000000c7879f0 */ /* 0x000fe80008702878 */
[----:B------:R-:W-:Y:S01]  /*6780*/  HGMMA.64x64x8.F32.TF32 R120, gdesc[UR24], R120 ;  /* 0x04e00000187879f0 */ /* 0x000fe20008702878 */
[----:B------:R-:W-:-:S03]  /*6790*/  UIADD3.64 UR24, UR12, 0x202, URZ ;  /* 0x000002020c187897 */ /* 0x000fc6000fffe03f */
[----:B------:R-:W-:Y:S01]  /*67a0*/  HGMMA.64x64x8.F32.TF32 R120, gdesc[UR20], R120 ;  /* 0x04e00000147879f0 */ /* 0x000fe20008702878 */
[----:B------:R-:W-:-:S03]  /*67b0*/  UIADD3.64 UR20, UR12, 0x204, URZ ;  /* 0x000002040c147897 */ /* 0x000fc6000fffe03f */
[----:B------:R-:W-:Y:S01]  /*67c0*/  HGMMA.64x64x8.F32.TF32 R88, gdesc[UR4], R88 ;  /* 0x04e00000045879f0 */ /* 0x000fe20008702858 */
[----:B------:R-:W-:-:S03]  /*67d0*/  UIADD3.64 UR4, UR12, 0x3fe, URZ ;  /* 0x000003fe0c047897 */ /* 0x000fc6000fffe03f */
[----:B------:R-:W-:Y:S01]  /*67e0*/  HGMMA.64x64x8.F32.TF32 R88, gdesc[UR28], R88 ;  /* 0x04e000001c5879f0 */ /* 0x000fe20008702858 */
[----:B------:R-:W-:Y:S01]  /*67f0*/  UIADD3.64 UR28, UR12, 0x400, URZ ;  /* 0x000004000c1c7897 */ /* 0x000fe2000fffe03f */
[----:B------:R-:W-:Y:S01]  /*6800*/  UMOV UR30, UR14 ;  /* 0x0000000e001e7c82 */ /* 0x000fe20008000000 */
[----:B------:R-:W-:Y:S01]  /*6810*/  UMOV UR31, UR15 ;  /* 0x0000000f001f7c82 */ /* 0x000fe20008000000 */
[----:B------:R-:W-:Y:S01]  /*6820*/  HGMMA.64x64x8.F32.TF32 R88, gdesc[UR24], R88 ;  /* 0x04e00000185879f0 */ /* 0x000fe20008702858 */
[----:B------:R-:W-:-:S03]  /*6830*/  UIADD3.64 UR24, UR12, 0x402, URZ ;  /* 0x000004020c187897 */ /* 0x000fc6000fffe03f */
[----:B------:R-:W-:Y:S01]  /*6840*/  HGMMA.64x64x8.F32.TF32 R88, gdesc[UR20], R88 ;  /* 0x04e00000145879f0 */ /* 0x000fe20008702858 */
[----:B------:R-:W-:-:S03]  /*6850*/  UIADD3.64 UR20, UR12, 0x404, URZ ;  /* 0x000004040c147897 */ /* 0x000fc6000fffe03f */
[----:B------:R-:W-:Y:S01]  /*6860*/  HGMMA.64x64x8.F32.TF32 R56, gdesc[UR4], R56 ;  /* 0x04e00000043879f0 */ /* 0x000fe20008702838 */
[----:B------:R-:W-:-:S03]  /*6870*/  UIADD3.64 UR4, UR12, 0x5fe, URZ ;  /* 0x000005fe0c047897 */ /* 0x000fc6000fffe03f */
[----:B------:R-:W-:Y:S04]  /*6880*/  HGMMA.64x64x8.F32.TF32 R56, gdesc[UR28], R56 ;  /* 0x04e000001c3879f0 */ /* 0x000fe80008702838 */
[----:B------:R-:W-:Y:S01]  /*6890*/  HGMMA.64x64x8.F32.TF32 R56, gdesc[UR24], R56 ;  /* 0x04e00000183879f0 */ /* 0x000fe20008702838 */
[----:B------:R-:W-:-:S03]  /*68a0*/  UIADD3.64 UR24, UR12, 0x602, URZ ;  /* 0x000006020c187897 */ /* 0x000fc6000fffe03f */
[----:B------:R-:W-:Y:S04]  /*68b0*/  HGMMA.64x64x8.F32.TF32 R56, gdesc[UR20], R56 ;  /* 0x04e00000143879f0 */ /* 0x000fe80008702838 */
[----:B------:R-:W-:Y:S01]  /*68c0*/  HGMMA.64x64x8.F32.TF32 R24, gdesc[UR4], R24 ;  /* 0x04e00000041879f0 */ /* 0x000fe20008702818 */
[----:B------:R-:W-:Y:S01]  /*68d0*/  UIADD3.64 UR4, UR12, 0x600, URZ ;  /* 0x000006000c047897 */ /* 0x000fe2000fffe03f */
[----:B------:R-:W-:Y:S01]  /*68e0*/  UMOV UR6, UR14 ;  /* 0x0000000e00067c82 */ /* 0x000fe20008000000 */
[----:B------:R-:W-:Y:S01]  /*68f0*/  UMOV UR7, UR15 ;  /* 0x0000000f00077c82 */ /* 0x000fe20008000000 */
[----:B------:R-:W-:Y:S01]  /*6900*/  UIADD3.64 UR12, UR12, 0x604, URZ ;  /* 0x000006040c0c7897 */ /* 0x000fe2000fffe03f */
[----:B------:R-:W-:Y:S01]  /*6910*/  UMOV UR14, UR22 ;  /* 0x00000016000e7c82 */ /* 0x000fe20008000000 */
[----:B------:R-:W-:-:S04]  /*6920*/  UMOV UR15, UR23 ;  /* 0x00000017000f7c82 */ /* 0x000fc80008000000 */
[----:B------:R-:W-:Y:S01]  /*6930*/  HGMMA.64x64x8.F32.TF32 R24, gdesc[UR4], R24 ;  /* 0x04e00000041879f0 */ /* 0x000fe20008702818 */
[----:B------:R-:W-:-:S06]  /*6940*/  ULEA UR4, UR10, UR8, 0xf ;  /* 0x000000080a047291 */ /* 0x000fcc000f8e783f */
[----:B------:R-:W-:Y:S01]  /*6950*/  VIADD R238, R2, UR4 ;  /* 0x0000000402ee7c36 */ /* 0x000fe20008000000 */
[----:B------:R-:W-:Y:S04]  /*6960*/  HGMMA.64x64x8.F32.TF32 R24, gdesc[UR24], R24 ;  /* 0x04e00000181879f0 */ /* 0x000fe80008702818 */
[----:B------:R-:W-:Y:S03]  /*6970*/  HGMMA.64x64x8.F32.TF32 R24, gdesc[UR12], R24, gsb0 ;  /* 0x04e000000c1879f0 */ /* 0x000fe60008002818 */
[----:B------:R-:W-:Y:S02]  /*6980*/  WARPGROUP.DEPBAR.LE gsb0, 0x1 ;  /* 0x00008000000079c5 */ /* 0x000fe40000010100 */
[----:B------:R-:W-:Y:S06]  /*6990*/  BAR.SYNC.DEFER_BLOCKING 0x0 ;  /* 0x0000000000007b1d */ /* 0x000fec0000010000 */
[----:B------:R-:W-:Y:S01]  /*69a0*/  @!PT LDS RZ, [RZ] ;  /* 0x00000000fffff984 */ /* 0x000fe20000000800 */
[----:B------:R-:W-:Y:S01]  /*69b0*/  @!PT LDS RZ, [RZ] ;  /* 0x00000000fffff984 */ /* 0x000fe20000000800 */
[----:B------:R-:W-:Y:S01]  /*69c0*/  @!PT LDS RZ, [RZ] ;  /* 0x00000000fffff984 */ /* 0x000fe20000000800 */
[----:B------:R1:W-:Y:S02]  /*69d0*/  LDGSTS.E [R238], desc[UR16][R190.64], P1 ;  /* 0x00000000beee7fae */ /* 0x0003e40008921850 */
[----:B-1----:R-:W-:-:S05]  /*69e0*/  IADD3 R190, P2, R166, R7, RZ ;  /* 0x00000007a6be7210 */ /* 0x002fca0007f5e0ff */
[----:B------:R-:W-:-:S05]  /*69f0*/  IMAD.X R191, R173, 0x1, R11, P2 ;  /* 0x00000001adbf7824 */ /* 0x000fca00010e060b */
[----:B------:R1:W-:Y:S01]  /*6a00*/  LDGSTS.E [R238+0x4000], desc[UR16][R190.64], P1 ;  /* 0x04000000beee7fae */ /* 0x0003e20008921850 */
[----:B------:R-:W-:-:S04]  /*6a10*/  ISETP.GT.AND P1, PT, R179, 0x1, PT ;  /* 0x00000001b300780c */ /* 0x000fc80003f24270 */
[----:B-1----:R-:W-:-:S04]  /*6a20*/  SEL R190, RZ, 0x4, !P1 ;  /* 0x00000004ffbe7807 */ /* 0x002fc80004800000 */
[----:B------:R-:W-:-:S04]  /*6a30*/  SEL R190, R190, RZ, !P0 ;  /* 0x000000ffbebe7207 */ /* 0x000fc80004000000 */
[----:B------:R-:W-:Y:S02]  /*6a40*/  ISETP.NE.U32.AND P1, PT, R190, RZ, PT ;  /* 0x000000ffbe00720c */ /* 0x000fe40003f25070 */
[----:B------:R-:W-:-:S05]  /*6a50*/  IADD3 R190, P2, R166, R178, RZ ;  /* 0x000000b2a6be7210 */ /* 0x000fca0007f5e0ff */
[----:B------:R-:W-:-:S06]  /*6a60*/  IMAD.X R191, R173, 0x1, R186, P2 ;  /* 0x00000001adbf7824 */ /* 0x000fcc00010e06ba */
[----:B------:R1:W-:Y:S02]  /*6a70*/  LDGSTS.E [R238+0x4], desc[UR16][R190.64], P1 ;  /* 0x00004000beee7fae */ /* 0x0003e40008921850 */
        /* <DEDUP_REMOVED lines=24> */
[----:B-1----:R-:W-:Y:S02]  /*6c00*/  SEL R190, RZ, 0x4, !P1 ;  /* 0x00000004ffbe7807 */ /* 0x002fe40004800000 */
[----:B------:R-:W-:Y:S02]  /*6c10*/  LOP3.LUT R238, R2, 0x10, RZ, 0x3c, !PT ;  /* 0x0000001002ee7812 */ /* 0x000fe400078e3cff */
[----:B------:R-:W-:-:S03]  /*6c20*/  SEL R190, R190, RZ, !P0 ;  /* 0x000000ffbebe7207 */ /* 0x000fc60004000000 */
[----:B------:R-:W-:Y:S01]  /*6c30*/  VIADD R238, R238, UR4 ;  /* 0x00000004eeee7c36 */ /* 0x000fe20008000000 */
[----:B------:R-:W-:Y:S02]  /*6c40*/  ISETP.NE.U32.AND P1, PT, R190, RZ, PT ;  /* 0x000000ffbe00720c */ /* 0x000fe40003f25070 */
[----:B------:R-:W-:-:S05]  /*6c50*/  IADD3 R190, P2, R166, R197, RZ ;  /* 0x000000c5a6be7210 */ /* 0x000fca0007f5e0ff */
[----:B------:R-:W-:-:S06]  /*6c60*/  IMAD.X R191, R173, 0x1, R196, P2 ;  /* 0x00000001adbf7824 */ /* 0x000fcc00010e06c4 */
        /* <DEDUP_REMOVED lines=139> */
[----:B------:R1:W-:Y:S04]  /*7520*/  LDGSTS.E [R238+0x4004], desc[UR16][R190.64], P1 ;  /* 0x04004000beee7fae */ /* 0x0003e80008921850 */
[----:B------:R-:W2:Y:S01]  /*7530*/  LDL R191, [R1+0x4] ;  /* 0x0000040001bf7983 */ /* 0x000ea20000100800 */
[----:B------:R-:W-:-:S04]  /*7540*/  ISETP.GT.AND P1, PT, R179, 0x12, PT ;  /* 0x00000012b300780c */ /* 0x000fc80003f24270 */
[----:B-1----:R-:W-:-:S04]  /*7550*/  SEL R190, RZ, 0x4, !P1 ;  /* 0x00000004ffbe7807 */ /* 0x002fc80004800000 */
[----:B------:R-:W-:-:S04]  /*7560*/  SEL R190, R190, RZ, !P0 ;  /* 0x000000ffbebe7207 */ /* 0x000fc80004000000 */
[----:B------:R-:W-:Y:S02]  /*7570*/  ISETP.NE.U32.AND P1, PT, R190, RZ, PT ;  /* 0x000000ffbe00720c */ /* 0x000fe40003f25070 */
[----:B--2---:R-:W-:Y:S02]  /*7580*/  IADD3 R190, P2, R166, R191, RZ ;  /* 0x000000bfa6be7210 */ /* 0x004fe40007f5e0ff */
[----:B------:R-:W2:Y:S03]  /*7590*/  LDL R191, [R1] ;  /* 0x0000000001bf7983 */ /* 0x000ea60000100800 */
[----:B--2---:R-:W-:-:S06]  /*75a0*/  IMAD.X R191, R173, 0x1, R191, P2 ;  /* 0x00000001adbf7824 */ /* 0x004fcc00010e06bf */
[----:B------:R1:W-:Y:S04]  /*75b0*/  LDGSTS.E [R238+0x8], desc[UR16][R190.64], P1 ;  /* 0x00008000beee7fae */ /* 0x0003e80008921850 */
[----:B------:R-:W1:Y:S02]  /*75c0*/  LDL R191, [R1+0xc] ;  /* 0x00000c0001bf7983 */ /* 0x000e640000100800 */
[----:B-1----:R-:W-:Y:S02]  /*75d0*/  IADD3 R190, P2, R166, R191, RZ ;  /* 0x000000bfa6be7210 */ /* 0x002fe40007f5e0ff */
[----:B------:R-:W2:Y:S03]  /*75e0*/  LDL R191, [R1+0x8] ;  /* 0x0000080001bf7983 */ /* 0x000ea60000100800 */
[----:B--2---:R-:W-:-:S05]  /*75f0*/  IMAD.X R191, R173, 0x1, R191, P2 ;  /* 0x00000001adbf7824 */ /* 0x004fca00010e06bf */
[----:B------:R1:W-:Y:S04]  /*7600*/  LDGSTS.E [R238+0x4008], desc[UR16][R190.64], P1 ;  /* 0x04008000beee7fae */ /* 0x0003e80008921850 */
[----:B------:R-:W2:Y:S01]  /*7610*/  LDL R191, [R1+0x14] ;  /* 0x0000140001bf7983 */ /* 0x000ea20000100800 */
[----:B------:R-:W-:-:S04]  /*7620*/  ISETP.GT.AND P1, PT, R179, 0x13, PT ;  /* 0x00000013b300780c */ /* 0x000fc80003f24270 */
[----:B-1----:R-:W-:-:S04]  /*7630*/  SEL R190, RZ, 0x4, !P1 ;  /* 0x00000004ffbe7807 */ /* 0x002fc80004800000 */
[----:B------:R-:W-:-:S04]  /*7640*/  SEL R190, R190, RZ, !P0 ;  /* 0x000000ffbebe7207 */ /* 0x000fc80004000000 */
[----:B------:R-:W-:Y:S02]  /*7650*/  ISETP.NE.U32.AND P1, PT, R190, RZ, PT ;  /* 0x000000ffbe00720c */ /* 0x000fe40003f25070 */
[----:B--2---:R-:W-:Y:S02]  /*7660*/  IADD3 R190, P2, R166, R191, RZ ;  /* 0x000000bfa6be7210 */ /* 0x004fe40007f5e0ff */
[----:B------:R-:W2:Y:S03]  /*7670*/  LDL R191, [R1+0x10] ;  /* 0x0000100001bf7983 */ /* 0x000ea60000100800 */
        /* <DEDUP_REMOVED lines=8> */
[----:B------:R-:W-:Y:S02]  /*7700*/  ISETP.GT.AND P1, PT, R179, 0x14, PT ;  /* 0x00000014b300780c */ /* 0x000fe40003f24270 */
[----:B-1----:R-:W-:Y:S02]  /*7710*/  LOP3.LUT R238, R2, 0x50, RZ, 0x3c, !PT ;  /* 0x0000005002ee7812 */ /* 0x002fe400078e3cff */
[----:B------:R-:W-:-:S04]  /*7720*/  SEL R190, RZ, 0x4, !P1 ;  /* 0x00000004ffbe7807 */ /* 0x000fc80004800000 */
[----:B------:R-:W-:-:S04]  /*7730*/  SEL R190, R190, RZ, !P0 ;  /* 0x000000ffbebe7207 */ /* 0x000fc80004000000 */
[----:B------:R-:W-:Y:S02]  /*7740*/  ISETP.NE.U32.AND P1, PT, R190, RZ, PT ;  /* 0x000000ffbe00720c */ /* 0x000fe40003f25070 */
[----:B--2---:R-:W-:Y:S02]  /*7750*/  IADD3 R190, P2, R166, R191, RZ ;  /* 0x000000bfa6be7210 */ /* 0x004fe40007f5e0ff */
[----:B------:R-:W2:Y:S01]  /*7760*/  LDL R191, [R1+0x20] ;  /* 0x0000200001bf7983 */ /* 0x000ea20000100800 */
[----:B------:R-:W-:Y:S02]  /*7770*/  VIADD R238, R238, UR4 ;  /* 0x00000004eeee7c36 */ /* 0x000fe40008000000 */
[----:B--2---:R-:W-:-:S06]  /*7780*/  IMAD.X R191, R173, 0x1, R191, P2 ;  /* 0x00000001adbf7824 */ /* 0x004fcc00010e06bf */
[----:B------:R1:W-:Y:S04]  /*7790*/  LDGSTS.E [R238], desc[UR16][R190.64], P1 ;  /* 0x00000000beee7fae */ /* 0x0003e80008921850 */
        /* <DEDUP_REMOVED lines=160> */
[----:B------:R-:W2:Y:S01]  /*81a0*/  LDL R191, [R1+0xd8] ;  /* 0x0000d80001bf7983 */ /* 0x000ea20000100800 */
[----:B------:R-:W-:Y:S01]  /*81b0*/  ULEA UR4, UR10, UR8, 0xd ;  /* 0x000000080a047291 */ /* 0x000fe2000f8e683f */
[----:B------:R-:W-:-:S02]  /*81c0*/  VIADD R187, R187, 0x1 ;  /* 0x00000001bbbb7836 */ /* 0x000fc40000000000 */
[----:B--2---:R-:W-:-:S05]  /*81d0*/  IMAD.X R191, R173, 0x1, R191, P2 ;  /* 0x00000001adbf7824 */ /* 0x004fca00010e06bf */
[----:B------:R1:W-:Y:S04]  /*81e0*/  LDGSTS.E [R238+0x400c], desc[UR16][R190.64], P1 ;  /* 0x0400c000beee7fae */ /* 0x0003e80008921850 */
[----:B------:R-:W0:Y:S01]  /*81f0*/  LDGDEPBAR ;  /* 0x00000000000079af */ /* 0x000e220000000000 */
[----:B-1----:R-:W1:Y:S01]  /*8200*/  S2R R191, SR_TID.X ;  /* 0x0000000000bf7919 */ /* 0x002e620000002100 */
[----:B------:R-:W-:Y:S01]  /*8210*/  VIADD R238, R4, UR4 ;  /* 0x0000000404ee7c36 */ /* 0x000fe20008000000 */
[----:B-1----:R-:W-:-:S04]  /*8220*/  LOP3.LUT R191, R191, 0x1f, RZ, 0xc0, !PT ;  /* 0x0000001fbfbf7812 */ /* 0x002fc800078ec0ff */
[----:B------:R-:W-:Y:S01]  /*8230*/  ISETP.GE.AND P1, PT, R191, R179, PT ;  /* 0x000000b3bf00720c */ /* 0x000fe20003f26270 */
[----:B------:R-:W-:-:S03]  /*8240*/  VIADD R179, R179, 0xffffffe0 ;  /* 0xffffffe0b3b37836 */ /* 0x000fc60000000000 */
[----:B------:R-:W-:-:S04]  /*8250*/  SEL R190, RZ, 0x4, P1 ;  /* 0x00000004ffbe7807 */ /* 0x000fc80000800000 */
[----:B------:R-:W-:-:S04]  /*8260*/  SEL R190, R190, RZ, !P0 ;  /* 0x000000ffbebe7207 */ /* 0x000fc80004000000 */
[----:B------:R-:W-:Y:S02]  /*8270*/  ISETP.NE.U32.AND P0, PT, R190, RZ, PT ;  /* 0x000000ffbe00720c */ /* 0x000fe40003f05070 */
[----:B------:R-:W-:-:S05]  /*8280*/  IADD3 R190, P1, R8, R164, RZ ;  /* 0x000000a408be7210 */ /* 0x000fca0007f3e0ff */
[----:B------:R-:W-:-:S06]  /*8290*/  IMAD.X R191, R172, 0x1, R12, P1 ;  /* 0x00000001acbf7824 */ /* 0x000fcc00008e060c */
[----:B------:R1:W-:Y:S02]  /*82a0*/  LDGSTS.E [R238+0x18000], desc[UR16][R190.64], P0 ;  /* 0x18000000beee7fae */ /* 0x0003e40008121850 */
[----:B-1----:R-:W-:-:S05]  /*82b0*/  IADD3 R190, P1, R8, R160, RZ ;  /* 0x000000a008be7210 */ /* 0x002fca0007f3e0ff */
[----:B------:R-:W-:-:S05]  /*82c0*/  IMAD.X R191, R170, 0x1, R12, P1 ;  /* 0x00000001aabf7824 */ /* 0x000fca00008e060c */
        /* <DEDUP_REMOVED lines=10> */
[----:B-1----:R-:W-:Y:S02]  /*8370*/  IADD3 R190, P1, R8, R18, RZ ;  /* 0x0000001208be7210 */ /* 0x002fe40007f3e0ff */
[----:B------:R-:W-:-:S03]  /*8380*/  IADD3 R18, P6, R18, R176, RZ ;  /* 0x000000b012127210 */ /* 0x000fc60007fde0ff */
[C---:B------:R-:W-:Y:S02]  /*8390*/  IMAD.X R191, R159.reuse, 0x1, R12, P1 ;  /* 0x000000019fbf7824 */ /* 0x040fe400008e060c */
[----:B------:R-:W-:-:S03]  /*83a0*/  IMAD.X R159, R159, 0x1, R175, P6 ;  /* 0x000000019f9f7824 */ /* 0x000fc600030e06af */
        /* <DEDUP_REMOVED lines=11> */
[----:B-1----:R-:W-:Y:S02]  /*8460*/  LOP3.LUT R238, R4, 0x40, RZ, 0x3c, !PT ;  /* 0x0000004004ee7812 */ /* 0x002fe400078e3cff */
[----:B------:R-:W-:-:S03]  /*8470*/  IADD3 R190, P1, R8, R162, RZ ;  /* 0x000000a208be7210 */ /* 0x000fc60007f3e0ff */
[----:B------:R-:W-:Y:S02]  /*8480*/  VIADD R238, R238, UR4 ;  /* 0x00000004eeee7c36 */ /* 0x000fe40008000000 */
        /* <DEDUP_REMOVED lines=10> */
[----:B------:R-:W-:Y:S01]  /*8530*/  IMAD.X R13, R13, 0x1, R175, P4 ;  /* 0x000000010d0d7824 */ /* 0x000fe200020e06af */
[----:B------:R-:W-:Y:S02]  /*8540*/  ISETP.NE.U32.AND P4, PT, R182, R187, PT ;  /* 0x000000bbb600720c */ /* 0x000fe40003f85070 */
[----:B------:R1:W-:Y:S02]  /*8550*/  LDGSTS.E [R238+0x18a00], desc[UR16][R190.64], P0 ;  /* 0x18a00000beee7fae */ /* 0x0003e40008121850 */
[----:B-1----:R-:W-:Y:S02]  /*8560*/  IADD3 R190, P1, R8, R22, RZ ;  /* 0x0000001608be7210 */ /* 0x002fe40007f3e0ff */
[----:B------:R-:W-:-:S03]  /*8570*/  IADD3 R22, P2, R22, R176, RZ ;  /* 0x000000b016167210 */ /* 0x000fc60007f5e0ff */
[C---:B------:R-:W-:Y:S02]  /*8580*/  IMAD.X R191, R165.reuse, 0x1, R12, P1 ;  /* 0x00000001a5bf7824 */ /* 0x040fe400008e060c */
[--C-:B------:R-:W-:Y:S01]  /*8590*/  IMAD.X R165, R165, 0x1, R175.reuse, P2 ;  /* 0x00000001a5a57824 */ /* 0x100fe200010e06af */
[----:B------:R-:W-:Y:S02]  /*85a0*/  IADD3 R164, P2, R164, R176, RZ ;  /* 0x000000b0a4a47210 */ /* 0x000fe40007f5e0ff */
[----:B------:R1:W-:Y:S03]  /*85b0*/  LDGSTS.E [R238+0x18e00], desc[UR16][R190.64], P0 ;  /* 0x18e00000beee7fae */ /* 0x0003e60008121850 */
[----:B------:R-:W-:Y:S01]  /*85c0*/  IMAD.X R172, R172, 0x1, R175, P2 ;  /* 0x00000001acac7824 */ /* 0x000fe200010e06af */
[----:B-1----:R-:W-:-:S05]  /*85d0*/  IADD3 R190, P1, R8, R19, RZ ;  /* 0x0000001308be7210 */ /* 0x002fca0007f3e0ff */
[----:B------:R-:W-:-:S05]  /*85e0*/  IMAD.X R191, R161, 0x1, R12, P1 ;  /* 0x00000001a1bf7824 */ /* 0x000fca00008e060c */
[----:B------:R1:W-:Y:S02]  /*85f0*/  LDGSTS.E [R238+0x19200], desc[UR16][R190.64], P0 ;  /* 0x19200000beee7fae */ /* 0x0003e40008121850 */
[----:B-1----:R-:W-:Y:S02]  /*8600*/  IADD3 R190, P1, R8, R17, RZ ;  /* 0x0000001108be7210 */ /* 0x002fe40007f3e0ff */
[----:B------:R-:W-:-:S03]  /*8610*/  IADD3 R17, P5, R17, R176, RZ ;  /* 0x000000b011117210 */ /* 0x000fc60007fbe0ff */
[C---:B------:R-:W-:Y:S02]  /*8620*/  IMAD.X R191, R157.reuse, 0x1, R12, P1 ;  /* 0x000000019dbf7824 */ /* 0x040fe400008e060c */
[--C-:B------:R-:W-:Y:S01]  /*8630*/  IMAD.X R157, R157, 0x1, R175.reuse, P5 ;  /* 0x000000019d9d7824 */ /* 0x100fe200028e06af */
[-C--:B------:R-:W-:Y:S02]  /*8640*/  IADD3 R156, P5, R156, R176.reuse, RZ ;  /* 0x000000b09c9c7210 */ /* 0x080fe40007fbe0ff */
[----:B------:R1:W-:Y:S03]  /*8650*/  LDGSTS.E [R238+0x19600], desc[UR16][R190.64], P0 ;  /* 0x19600000beee7fae */ /* 0x0003e60008121850 */
[----:B------:R-:W-:Y:S01]  /*8660*/  IMAD.X R168, R168, 0x1, R175, P5 ;  /* 0x00000001a8a87824 */ /* 0x000fe200028e06af */
[----:B-1----:R-:W-:Y:S02]  /*8670*/  IADD3 R190, P1, R8, R15, RZ ;  /* 0x0000000f08be7210 */ /* 0x002fe40007f3e0ff */
[----:B------:R-:W-:-:S03]  /*8680*/  IADD3 R15, P3, R15, R176, RZ ;  /* 0x000000b00f0f7210 */ /* 0x000fc60007f7e0ff */
[C---:B------:R-:W-:Y:S02]  /*8690*/  IMAD.X R191, R153.reuse, 0x1, R12, P1 ;  /* 0x0000000199bf7824 */ /* 0x040fe400008e060c */
[--C-:B------:R-:W-:Y:S01]  /*86a0*/  IMAD.X R153, R153, 0x1, R175.reuse, P3 ;  /* 0x0000000199997824 */ /* 0x100fe200018e06af */
[----:B------:R-:W-:Y:S02]  /*86b0*/  IADD3 R152, P3, R152, R176, RZ ;  /* 0x000000b098987210 */ /* 0x000fe40007f7e0ff */
[----:B------:R1:W-:Y:S03]  /*86c0*/  LDGSTS.E [R238+0x19a00], desc[UR16][R190.64], P0 ;  /* 0x19a00000beee7fae */ /* 0x0003e60008121850 */
[----:B------:R-:W-:Y:S01]  /*86d0*/  IMAD.X R167, R167, 0x1, R175, P3 ;  /* 0x00000001a7a77824 */ /* 0x000fe200018e06af */
[----:B------:R-:W-:Y:S02]  /*86e0*/  LEA R166, P3, R9, R166, 0x2 ;  /* 0x000000a609a67211 */ /* 0x000fe400078610ff */
[----:B-1----:R-:W-:-:S05]  /*86f0*/  IADD3 R190, P1, R8, R174, RZ ;  /* 0x000000ae08be7210 */ /* 0x002fca0007f3e0ff */
[----:B------:R-:W-:Y:S01]  /*8700*/  IMAD.X R191, R21, 0x1, R12, P1 ;  /* 0x0000000115bf7824 */ /* 0x000fe200008e060c */
[----:B------:R-:W-:-:S04]  /*8710*/  IADD3 R174, P1, R174, R176, RZ ;  /* 0x000000b0aeae7210 */ /* 0x000fc80007f3e0ff */
[----:B------:R1:W-:Y:S01]  /*8720*/  LDGSTS.E [R238+0x19e00], desc[UR16][R190.64], P0 ;  /* 0x19e00000beee7fae */ /* 0x0003e20008121850 */
[--C-:B------:R-:W-:Y:S01]  /*8730*/  IMAD.X R21, R21, 0x1, R175.reuse, P1 ;  /* 0x0000000115157824 */ /* 0x100fe200008e06af */
[-C--:B------:R-:W-:Y:S02]  /*8740*/  IADD3 R19, P0, R19, R176.reuse, RZ ;  /* 0x000000b013137210 */ /* 0x080fe40007f1e0ff */
[-C--:B------:R-:W-:Y:S01]  /*8750*/  IADD3 R20, P1, R20, R176.reuse, RZ ;  /* 0x000000b014147210 */ /* 0x080fe20007f3e0ff */
[----:B------:R-:W0:Y:S02]  /*8760*/  LDGDEPBAR ;  /* 0x00000000000079af */ /* 0x000e240000000000 */
[--C-:B------:R-:W-:Y:S01]  /*8770*/  IMAD.X R161, R161, 0x1, R175.reuse, P0 ;  /* 0x00000001a1a17824 */ /* 0x100fe200000e06af */
[-C--:B------:R-:W-:Y:S01]  /*8780*/  IADD3 R160, P0, R160, R176.reuse, RZ ;  /* 0x000000b0a0a07210 */ /* 0x080fe20007f1e0ff */
[----:B------:R-:W-:Y:S01]  /*8790*/  IMAD.X R163, R163, 0x1, R175, P1 ;  /* 0x00000001a3a37824 */ /* 0x000fe200008e06af */
[----:B------:R-:W-:-:S02]  /*87a0*/  IADD3 R162, P1, R162, R176, RZ ;  /* 0x000000b0a2a27210 */ /* 0x000fc40007f3e0ff */
[----:B-1----:R-:W-:Y:S01]  /*87b0*/  SHF.R.S32.HI R191, RZ, 0x1f, R9 ;  /* 0x0000001fffbf7819 */ /* 0x002fe20000011409 */
[--C-:B------:R-:W-:Y:S02]  /*87c0*/  IMAD.X R170, R170, 0x1, R175.reuse, P0 ;  /* 0x00000001aaaa7824 */ /* 0x100fe400000e06af */
[----:B------:R-:W-:Y:S01]  /*87d0*/  IMAD.X R171, R171, 0x1, R175, P1 ;  /* 0x00000001abab7824 */ /* 0x000fe200008e06af */
[----:B------:R-:W-:-:S05]  /*87e0*/  SHF.L.U64.HI R191, R9, 0x2, R191 ;  /* 0x0000000209bf7819 */ /* 0x000fca00000102bf */
[----:B------:R-:W-:Y:S01]  /*87f0*/  IMAD.X R173, R173, 0x1, R191, P3 ;  /* 0x00000001adad7824 */ /* 0x000fe200018e06bf */
[----:B------:R-:W-:Y:S06]  /*8800*/  @P4 BRA `(.L_x_1) ;  /* 0xffffffdc00344947 */ /* 0x000fec000383ffff */
.L_x_0:
[----:B------:R-:W1:Y:S01]  /*8810*/  S2R R8, SR_TID.X ;  /* 0x0000000000087919 */ /* 0x000e620000002100 */
[----:B------:R-:W-:Y:S02]  /*8820*/  WARPGROUP.DEPBAR.LE gsb0, 0x0 ;  /* 0x00008000000079c5 */ /* 0x000fe40000010000 */
[----:B------:R-:W-:-:S04]  /*8830*/  DEPBAR.LE SB0, 0x0 ;  /* 0x000080000000791a */ /* 0x000fc80000000000 */
[----:B------:R-:W-:Y:S01]  /*8840*/  VIADD R4, R0, 0x1 ;  /* 0x0000000100047836 */ /* 0x000fe20000000000 */
[----:B------:R-:W-:Y:S01]  /*8850*/  ULDC.64 UR4, c[0x0][0x220] ;  /* 0x0000880000047ab9 */ /* 0x000fe20000000a00 */
[----:B------:R-:W-:Y:S01]  /*8860*/  IMAD.MOV.U32 R12, RZ, RZ, R120 ;  /* 0x000000ffff0c7224 */ /* 0x000fe200078e0078 */
[-C--:B------:R-:W-:Y:S01]  /*8870*/  ISETP.GE.AND P2, PT, R3, R188.reuse, PT ;  /* 0x000000bc0300720c */ /* 0x080fe20003f46270 */
[----:B------:R-:W-:Y:S01]  /*8880*/  IMAD.MOV.U32 R13, RZ, RZ, R122 ;  /* 0x000000ffff0d7224 */ /* 0x000fe200078e007a */
[-C--:B------:R-:W-:Y:S01]  /*8890*/  ISETP.GE.AND P3, PT, R4, R189.reuse, PT ;  /* 0x000000bd0400720c */ /* 0x080fe20003f66270 */
[C---:B------:R-:W-:Y:S01]  /*88a0*/  VIADD R4, R0.reuse, 0x2 ;  /* 0x0000000200047836 */ /* 0x040fe20000000000 */
[CC--:B------:R-:W-:Y:S01]  /*88b0*/  ISETP.GE.AND P5, PT, R0.reuse, R189.reuse, PT ;  /* 0x000000bd0000720c */ /* 0x0c0fe20003fa6270 */
[----:B------:R-:W-:Y:S01]  /*88c0*/  IMAD.MOV.U32 R14, RZ, RZ, R88 ;  /* 0x000000ffff0e7224 */ /* 0x000fe200078e0058 */
[-C--:B------:R-:W-:Y:S01]  /*88d0*/  ISETP.LT.AND P2, PT, R0, R189.reuse, !P2 ;  /* 0x000000bd0000720c */ /* 0x080fe20005741270 */
[----:B------:R-:W-:Y:S01]  /*88e0*/  IMAD.MOV.U32 R15, RZ, RZ, R90 ;  /* 0x000000ffff0f7224 */ /* 0x000fe200078e005a */
[----:B------:R-:W-:Y:S01]  /*88f0*/  ISETP.GE.AND P1, PT, R4, R189, PT ;  /* 0x000000bd0400720c */ /* 0x000fe20003f26270 */
[----:B------:R-:W-:Y:S01]  /*8900*/  VIADD R2, R0, 0x3f ;  /* 0x0000003f00027836 */ /* 0x000fe20000000000 */
[----:B------:R-:W-:Y:S01]  /*8910*/  ISETP.LT.AND P5, PT, R5, R188, !P5 ;  /* 0x000000bc0500720c */ /* 0x000fe20006fa1270 */
[----:B------:R-:W-:-:S02]  /*8920*/  IMAD.MOV.U32 R16, RZ, RZ, R56 ;  /* 0x000000ffff107224 */ /* 0x000fc400078e0038 */
[----:B------:R-:W-:Y:S01]  /*8930*/  IMAD.MOV.U32 R17, RZ, RZ, R58 ;  /* 0x000000ffff117224 */ /* 0x000fe200078e003a */
[-C--:B------:R-:W-:Y:S01]  /*8940*/  ISETP.GE.AND P0, PT, R2, R189.reuse, PT ;  /* 0x000000bd0200720c */ /* 0x080fe20003f06270 */
[----:B------:R-:W-:Y:S02]  /*8950*/  VIADD R2, R0, 0x3 ;  /* 0x0000000300027836 */ /* 0x000fe40000000000 */
[----:B------:R-:W-:Y:S02]  /*8960*/  IMAD.MOV.U32 R18, RZ, RZ, R24 ;  /* 0x000000ffff127224 */ /* 0x000fe400078e0018 */
[----:B------:R-:W-:Y:S01]  /*8970*/  IMAD.MOV.U32 R19, RZ, RZ, R26 ;  /* 0x000000ffff137224 */ /* 0x000fe200078e001a */
[----:B------:R-:W-:Y:S01]  /*8980*/  ISETP.GE.AND P4, PT, R2, R189, PT ;  /* 0x000000bd0200720c */ /* 0x000fe20003f86270 */
[----:B------:R-:W-:Y:S02]  /*8990*/  IMAD.MOV.U32 R20, RZ, RZ, R121 ;  /* 0x000000ffff147224 */ /* 0x000fe400078e0079 */
[----:B-1----:R-:W-:-:S02]  /*89a0*/  IMAD.SHL.U32 R6, R8, 0x10, RZ ;  /* 0x0000001008067824 */ /* 0x002fc400078e00ff */
[----:B------:R-:W-:Y:S02]  /*89b0*/  IMAD.SHL.U32 R7, R8, 0x40, RZ ;  /* 0x0000004008077824 */ /* 0x000fe400078e00ff */
[----:B------:R-:W-:Y:S01]  /*89c0*/  IMAD.MOV.U32 R21, RZ, RZ, R123 ;  /* 0x000000ffff157224 */ /* 0x000fe200078e007b */
[----:B------:R-:W-:Y:S01]  /*89d0*/  LOP3.LUT R6, R6, 0xf0, RZ, 0xc0, !PT ;  /* 0x000000f006067812 */ /* 0x000fe200078ec0ff */
[----:B------:R-:W-:Y:S01]  /*89e0*/  IMAD.MOV.U32 R22, RZ, RZ, R89 ;  /* 0x000000ffff167224 */ /* 0x000fe200078e0059 */
[----:B------:R-:W-:Y:S01]  /*89f0*/  LOP3.LUT R7, R7, 0x400, RZ, 0xc0, !PT ;  /* 0x0000040007077812 */ /* 0x000fe200078ec0ff */
[----:B------:R-:W-:Y:S02]  /*8a00*/  IMAD.MOV.U32 R23, RZ, RZ, R91 ;  /* 0x000000ffff177224 */ /* 0x000fe400078e005b */
[----:B------:R-:W-:Y:S01]  /*8a10*/  IMAD.MOV.U32 R56, RZ, RZ, R57 ;  /* 0x000000ffff387224 */ /* 0x000fe200078e0039 */
[----:B------:R-:W-:Y:S01]  /*8a20*/  IADD3 R6, R7, UR8, R6 ;  /* 0x0000000807067c10 */ /* 0x000fe2000fffe006 */
[----:B------:R-:W-:Y:S01]  /*8a30*/  IMAD.MOV.U32 R57, RZ, RZ, R59 ;  /* 0x000000ffff397224 */ /* 0x000fe200078e003b */
[C---:B------:R-:W-:Y:S01]  /*8a40*/  LOP3.LUT R7, R8.reuse, 0x60, RZ, 0xc0, !PT ;  /* 0x0000006008077812 */ /* 0x040fe200078ec0ff */
[----:B------:R-:W-:Y:S01]  /*8a50*/  IMAD.MOV.U32 R58, RZ, RZ, R25 ;  /* 0x000000ffff3a7224 */ /* 0x000fe200078e0019 */
[----:B------:R-:W-:Y:S01]  /*8a60*/  LOP3.LUT R8, R8, 0x7f, RZ, 0xc0, !PT ;  /* 0x0000007f08087812 */ /* 0x000fe200078ec0ff */
[----:B------:R-:W-:-:S02]  /*8a70*/  IMAD.MOV.U32 R59, RZ, RZ, R27 ;  /* 0x000000ffff3b7224 */ /* 0x000fc400078e001b */
[----:B------:R-:W-:Y:S01]  /*8a80*/  IMAD R4, R7, 0x8, R6 ;  /* 0x0000000807047824 */ /* 0x000fe200078e0206 */
[----:B------:R-:W-:Y:S01]  /*8a90*/  BAR.SYNC.DEFER_BLOCKING 0x0 ;  /* 0x0000000000007b1d */ /* 0x000fe20000010000 */
[----:B------:R-:W-:Y:S01]  /*8aa0*/  LEA R2, R8, UR8, 0x4 ;  /* 0x0000000808027c11 */ /* 0x000fe2000f8e20ff */
[----:B------:R-:W-:Y:S02]  /*8ab0*/  IMAD.MOV.U32 R88, RZ, RZ, R124 ;  /* 0x000000ffff587224 */ /* 0x000fe400078e007c */
[----:B------:R-:W-:Y:S02]  /*8ac0*/  IMAD.MOV.U32 R89, RZ, RZ, R126 ;  /* 0x000000ffff597224 */ /* 0x000fe400078e007e */
[----:B------:R-:W-:Y:S02]  /*8ad0*/  IMAD.MOV.U32 R90, RZ, RZ, R92 ;  /* 0x000000ffff5a7224 */ /* 0x000fe400078e005c */
[----:B------:R-:W1:Y:S01]  /*8ae0*/  LDC R6, c[0x0][0x244] ;  /* 0x00009100ff067b82 */ /* 0x000e620000000800 */
[----:B------:R-:W-:-:S02]  /*8af0*/  IMAD.MOV.U32 R91, RZ, RZ, R94 ;  /* 0x000000ffff5b7224 */ /* 0x000fc400078e005e */
[----:B------:R-:W-:Y:S02]  /*8b00*/  IMAD.MOV.U32 R120, RZ, RZ, R60 ;  /* 0x000000ffff787224 */ /* 0x000fe400078e003c */
[----:B------:R-:W-:Y:S02]  /*8b10*/  IMAD.MOV.U32 R121, RZ, RZ, R62 ;  /* 0x000000ffff797224 */ /* 0x000fe400078e003e */
[----:B------:R-:W-:Y:S02]  /*8b20*/  IMAD.MOV.U32 R122, RZ, RZ, R28 ;  /* 0x000000ffff7a7224 */ /* 0x000fe400078e001c */
[----:B------:R-:W-:Y:S02]  /*8b30*/  IMAD.MOV.U32 R123, RZ, RZ, R30 ;  /* 0x000000ffff7b7224 */ /* 0x000fe400078e001e */
[----:B------:R-:W-:Y:S02]  /*8b40*/  IMAD.MOV.U32 R92, RZ, RZ, R61 ;  /* 0x000000ffff5c7224 */ /* 0x000fe400078e003d */
[----:B------:R-:W-:-:S02]  /*8b50*/  IMAD.MOV.U32 R94, RZ, RZ, R29 ;  /* 0x000000ffff5e7224 */ /* 0x000fc400078e001d */
[----:B------:R-:W-:Y:S01]  /*8b60*/  IMAD.MOV.U32 R124, RZ, RZ, R64 ;  /* 0x000000ffff7c7224 */ /* 0x000fe200078e0040 */
[----:B------:R-:W-:Y:S01]  /*8b70*/  STSM.16.M88.4 [R4], R12 ;  /* 0x0000000c04007844 */ /* 0x000fe20000000200 */
[----:B------:R-:W-:Y:S02]  /*8b80*/  IMAD.MOV.U32 R126, RZ, RZ, R32 ;  /* 0x000000ffff7e7224 */ /* 0x000fe400078e0020 */
[----:B------:R-:W-:Y:S01]  /*8b90*/  IMAD.MOV.U32 R152, RZ, RZ, R65 ;  /* 0x000000ffff987224 */ /* 0x000fe200078e0041 */
[----:B------:R-:W-:Y:S01]  /*8ba0*/  BAR.SYNC.DEFER_BLOCKING 0x0 ;  /* 0x0000000000007b1d */ /* 0x000fe20000010000 */
[----:B------:R-:W-:Y:S02]  /*8bb0*/  IMAD.MOV.U32 R153, RZ, RZ, R67 ;  /* 0x000000ffff997224 */ /* 0x000fe400078e0043 */
[----:B------:R-:W-:Y:S02]  /*8bc0*/  IMAD.MOV.U32 R154, RZ, RZ, R33 ;  /* 0x000000ffff9a7224 */ /* 0x000fe400078e0021 */
[----:B------:R-:W-:-:S02]  /*8bd0*/  IMAD.MOV.U32 R155, RZ, RZ, R35 ;  /* 0x000000ffff9b7224 */ /* 0x000fc400078e0023 */
[----:B-1----:R-:W-:Y:S01]  /*8be0*/  IMAD R7, R3, R6, RZ ;  /* 0x0000000603077224 */ /* 0x002fe200078e02ff */
[----:B------:R-:W1:Y:S01]  /*8bf0*/  LDS.128 R8, [R2] ;  /* 0x0000000002087984 */ /* 0x000e620000000c00 */
[----:B------:R-:W-:Y:S06]  /*8c00*/  BAR.SYNC.DEFER_BLOCKING 0x0 ;  /* 0x0000000000007b1d */ /* 0x000fec0000010000 */
[----:B------:R-:W-:Y:S02]  /*8c10*/  STSM.16.M88.4 [R4], R16 ;  /* 0x0000001004007844 */ /* 0x000fe40000000200 */
[----:B------:R-:W-:Y:S06]  /*8c20*/  BAR.SYNC.DEFER_BLOCKING 0x0 ;  /* 0x0000000000007b1d */ /* 0x000fec0000010000 */
[----:B------:R-:W2:Y:S02]  /*8c30*/  LDS.128 R12, [R2] ;  /* 0x00000000020c7984 */ /* 0x000ea40000000c00 */
[----:B------:R-:W-:Y:S06]  /*8c40*/  BAR.SYNC.DEFER_BLOCKING 0x0 ;  /* 0x0000000000007b1d */ /* 0x000fec0000010000 */
[----:B------:R-:W-:Y:S02]  /*8c50*/  STSM.16.M88.4 [R4], R20 ;  /* 0x0000001404007844 */ /* 0x000fe40000000200 */
[----:B------:R-:W-:Y:S06]  /*8c60*/  BAR.SYNC.DEFER_BLOCKING 0x0 ;  /* 0x0000000000007b1d */ /* 0x000fec0000010000 */
[----:B------:R-:W3:Y:S02]  /*8c70*/  LDS.128 R24, [R2] ;  /* 0x0000000002187984 */ /* 0x000ee40000000c00 */
[----:B------:R-:W-:Y:S06]  /*8c80*/  BAR.SYNC.DEFER_BLOCKING 0x0 ;  /* 0x0000000000007b1d */ /* 0x000fec0000010000 */
[----:B------:R4:W-:Y:S02]  /*8c90*/  STSM.16.M88.4 [R4], R56 ;  /* 0x0000003804007844 */ /* 0x0009e40000000200 */
[----:B------:R-:W-:Y:S01]  /*8ca0*/  BAR.SYNC.DEFER_BLOCKING 0x0 ;  /* 0x0000000000007b1d */ /* 0x000fe20000010000 */
[----:B----4-:R-:W-:-:S02]  /*8cb0*/  IMAD.MOV.U32 R56, RZ, RZ, R125 ;  /* 0x000000ffff387224 */ /* 0x010fc400078e007d */
[----:B------:R-:W-:Y:S02]  /*8cc0*/  IMAD.MOV.U32 R57, RZ, RZ, R127 ;  /* 0x000000ffff397224 */ /* 0x000fe400078e007f */
[----:B------:R-:W-:Y:S02]  /*8cd0*/  IMAD.MOV.U32 R58, RZ, RZ, R93 ;  /* 0x000000ffff3a7224 */ /* 0x000fe400078e005d */
[----:B------:R-:W-:Y:S02]  /*8ce0*/  IMAD.MOV.U32 R59, RZ, RZ, R95 ;  /* 0x000000ffff3b7224 */ /* 0x000fe400078e005f */
[----:B------:R-:W-:Y:S02]  /*8cf0*/  IMAD.MOV.U32 R93, RZ, RZ, R63 ;  /* 0x000000ffff5d7224 */ /* 0x000fe400078e003f */
[----:B------:R-:W-:Y:S01]  /*8d00*/  IMAD.MOV.U32 R95, RZ, RZ, R31 ;  /* 0x000000ffff5f7224 */ /* 0x000fe200078e001f */
[----:B------:R-:W4:Y:S01]  /*8d10*/  LDS.128 R20, [R2] ;  /* 0x0000000002147984 */ /* 0x000f220000000c00 */
[----:B------:R-:W-:-:S02]  /*8d20*/  IMAD.MOV.U32 R125, RZ, RZ, R66 ;  /* 0x000000ffff7d7224 */ /* 0x000fc400078e0042 */
[----:B------:R-:W-:Y:S01]  /*8d30*/  IMAD.MOV.U32 R127, RZ, RZ, R34 ;  /* 0x000000ffff7f7224 */ /* 0x000fe200078e0022 */
[----:B------:R-:W-:Y:S06]  /*8d40*/  BAR.SYNC.DEFER_BLOCKING 0x0 ;  /* 0x0000000000007b1d */ /* 0x000fec0000010000 */
[----:B------:R-:W-:Y:S02]  /*8d50*/  STSM.16.M88.4 [R4], R88 ;  /* 0x0000005804007844 */ /* 0x000fe40000000200 */
[----:B------:R-:W-:Y:S06]  /*8d60*/  BAR.SYNC.DEFER_BLOCKING 0x0 ;  /* 0x0000000000007b1d */ /* 0x000fec0000010000 */
[----:B------:R-:W5:Y:S02]  /*8d70*/  LDS.128 R16, [R2] ;  /* 0x0000000002107984 */ /* 0x000f640000000c00 */
[----:B------:R-:W-:Y:S06]  /*8d80*/  BAR.SYNC.DEFER_BLOCKING 0x0 ;  /* 0x0000000000007b1d */ /* 0x000fec0000010000 */
[----:B------:R1:W-:Y:S02]  /*8d90*/  STSM.16.M88.4 [R4], R120 ;  /* 0x0000007804007844 */ /* 0x0003e40000000200 */
[----:B------:R-:W-:Y:S01]  /*8da0*/  BAR.SYNC.DEFER_BLOCKING 0x0 ;  /* 0x0000000000007b1d */ /* 0x000fe20000010000 */
[----:B-1----:R-:W-:-:S02]  /*8db0*/  IMAD.MOV.U32 R120, RZ, RZ, R128 ;  /* 0x000000ffff787224 */ /* 0x002fc400078e0080 */
[----:B------:R-:W-:Y:S02]  /*8dc0*/  IMAD.MOV.U32 R121, RZ, RZ, R130 ;  /* 0x000000ffff797224 */ /* 0x000fe400078e0082 */
[----:B------:R-:W-:Y:S02]  /*8dd0*/  IMAD.MOV.U32 R122, RZ, RZ, R96 ;  /* 0x000000ffff7a7224 */ /* 0x000fe400078e0060 */
[----:B------:R-:W-:Y:S02]  /*8de0*/  IMAD.MOV.U32 R123, RZ, RZ, R98 ;  /* 0x000000ffff7b7224 */ /* 0x000fe400078e0062 */
[----:B------:R-:W-:Y:S02]  /*8df0*/  IMAD.MOV.U32 R128, RZ, RZ, R129 ;  /* 0x000000ffff807224 */ /* 0x000fe400078e0081 */
[----:B------:R-:W-:Y:S01]  /*8e00*/  IMAD.MOV.U32 R129, RZ, RZ, R131 ;  /* 0x000000ffff817224 */ /* 0x000fe200078e0083 */
[----:B------:R-:W1:Y:S01]  /*8e10*/  LDS.128 R88, [R2] ;  /* 0x0000000002587984 */ /* 0x000e620000000c00 */
[----:B------:R-:W-:-:S02]  /*8e20*/  IMAD.MOV.U32 R130, RZ, RZ, R97 ;  /* 0x000000ffff827224 */ /* 0x000fc400078e0061 */
[----:B------:R-:W-:Y:S01]  /*8e30*/  IMAD.MOV.U32 R131, RZ, RZ, R99 ;  /* 0x000000ffff837224 */ /* 0x000fe200078e0063 */
[----:B------:R-:W-:Y:S06]  /*8e40*/  BAR.SYNC.DEFER_BLOCKING 0x0 ;  /* 0x0000000000007b1d */ /* 0x000fec0000010000 */
[----:B------:R-:W-:Y:S02]  /*8e50*/  STSM.16.M88.4 [R4], R56 ;  /* 0x0000003804007844 */ /* 0x000fe40000000200 */
[----:B------:R-:W-:Y:S06]  /*8e60*/  BAR.SYNC.DEFER_BLOCKING 0x0 ;  /* 0x0000000000007b1d */ /* 0x000fec0000010000 */
[----:B------:R-:W1:Y:S02]  /*8e70*/  LDS.128 R60, [R2] ;  /* 0x00000000023c7984 */ /* 0x000e640000000c00 */
[----:B------:R-:W-:Y:S06]  /*8e80*/  BAR.SYNC.DEFER_BLOCKING 0x0 ;  /* 0x0000000000007b1d */ /* 0x000fec0000010000 */
[----:B------:R-:W-:Y:S02]  /*8e90*/  STSM.16.M88.4 [R4], R92 ;  /* 0x0000005c04007844 */ /* 0x000fe40000000200 */
[----:B------:R-:W-:Y:S06]  /*8ea0*/  BAR.SYNC.DEFER_BLOCKING 0x0 ;  /* 0x0000000000007b1d */ /* 0x000fec0000010000 */
[----:B------:R-:W1:Y:S02]  /*8eb0*/  LDS.128 R56, [R2] ;  /* 0x0000000002387984 */ /* 0x000e640000000c00 */
[----:B------:R-:W-:Y:S06]  /*8ec0*/  BAR.SYNC.DEFER_BLOCKING 0x0 ;  /* 0x0000000000007b1d */ /* 0x000fec0000010000 */
[----:B------:R2:W-:Y:S02]  /*8ed0*/  STSM.16.M88.4 [R4], R120 ;  /* 0x0000007804007844 */ /* 0x0005e40000000200 */
[----:B------:R-:W-:Y:S01]  /*8ee0*/  BAR.SYNC.DEFER_BLOCKING 0x0 ;  /* 0x0000000000007b1d */ /* 0x000fe20000010000 */
[----:B--2---:R-:W-:-:S02]  /*8ef0*/  IMAD.MOV.U32 R120, RZ, RZ, R132 ;  /* 0x000000ffff787224 */ /* 0x004fc400078e0084 */
[----:B------:R-:W-:Y:S02]  /*8f00*/  IMAD.MOV.U32 R121, RZ, RZ, R134 ;  /* 0x000000ffff797224 */ /* 0x000fe400078e0086 */
[----:B------:R-:W-:Y:S02]  /*8f10*/  IMAD.MOV.U32 R122, RZ, RZ, R100 ;  /* 0x000000ffff7a7224 */ /* 0x000fe400078e0064 */
[----:B------:R-:W-:Y:S02]  /*8f20*/  IMAD.MOV.U32 R123, RZ, RZ, R102 ;  /* 0x000000ffff7b7224 */ /* 0x000fe400078e0066 */
[----:B------:R-:W-:Y:S02]  /*8f30*/  IMAD.MOV.U32 R132, RZ, RZ, R69 ;  /* 0x000000ffff847224 */ /* 0x000fe400078e0045 */
[----:B------:R-:W-:Y:S01]  /*8f40*/  IMAD.MOV.U32 R134, RZ, RZ, R37 ;  /* 0x000000ffff867224 */ /* 0x000fe200078e0025 */
[----:B------:R-:W2:Y:S01]  /*8f50*/  LDS.128 R28, [R2] ;  /* 0x00000000021c7984 */ /* 0x000ea20000000c00 */
[----:B------:R-:W-:Y:S06]  /*8f60*/  BAR.SYNC.DEFER_BLOCKING 0x0 ;  /* 0x0000000000007b1d */ /* 0x000fec0000010000 */
[----:B------:R3:W-:Y:S02]  /*8f70*/  STSM.16.M88.4 [R4], R124 ;  /* 0x0000007c04007844 */ /* 0x0007e40000000200 */
[----:B------:R-:W-:Y:S01]  /*8f80*/  BAR.SYNC.DEFER_BLOCKING 0x0 ;  /* 0x0000000000007b1d */ /* 0x000fe20000010000 */
[----:B---3--:R-:W-:-:S02]  /*8f90*/  IMAD.MOV.U32 R124, RZ, RZ, R68 ;  /* 0x000000ffff7c7224 */ /* 0x008fc400078e0044 */
[----:B------:R-:W-:Y:S02]  /*8fa0*/  IMAD.MOV.U32 R125, RZ, RZ, R70 ;  /* 0x000000ffff7d7224 */ /* 0x000fe400078e0046 */
[----:B------:R-:W-:Y:S02]  /*8fb0*/  IMAD.MOV.U32 R126, RZ, RZ, R36 ;  /* 0x000000ffff7e7224 */ /* 0x000fe400078e0024 */
[----:B------:R-:W-:Y:S01]  /*8fc0*/  IMAD.MOV.U32 R127, RZ, RZ, R38 ;  /* 0x000000ffff7f7224 */ /* 0x000fe200078e0026 */
[----:B------:R-:W3:Y:S01]  /*8fd0*/  LDS.128 R96, [R2] ;  /* 0x0000000002607984 */ /* 0x000ee20000000c00 */
        /* <DEDUP_REMOVED lines=10> */
[----:B------:R-:W-:Y:S06]  /*9080*/  BAR.SYNC.DEFER_BLOCKING 0x0 ;  /* 0x0000000000007b1d */ /* 0x000fec0000010000 */
[----:B------:R5:W-:Y:S02]  /*9090*/  STSM.16.M88.4 [R4], R152 ;  /* 0x0000009804007844 */ /* 0x000be40000000200 */
[----:B------:R-:W-:Y:S01]  /*90a0*/  BAR.SYNC.DEFER_BLOCKING 0x0 ;  /* 0x0000000000007b1d */ /* 0x000fe20000010000 */
[----:B-----5:R-:W-:-:S02]  /*90b0*/  IMAD.MOV.U32 R152, RZ, RZ, R72 ;  /* 0x000000ffff987224 */ /* 0x020fc400078e0048 */
[----:B------:R-:W-:Y:S02]  /*90c0*/  IMAD.MOV.U32 R153, RZ, RZ, R74 ;  /* 0x000000ffff997224 */ /* 0x000fe400078e004a */
[----:B------:R-:W-:Y:S02]  /*90d0*/  IMAD.MOV.U32 R154, RZ, RZ, R40 ;  /* 0x000000ffff9a7224 */ /* 0x000fe400078e0028 */
[----:B------:R-:W-:Y:S01]  /*90e0*/  IMAD.MOV.U32 R155, RZ, RZ, R42 ;  /* 0x000000ffff9b7224 */ /* 0x000fe200078e002a */
[----:B------:R-:W5:Y:S01]  /*90f0*/  LDS.128 R64, [R2] ;  /* 0x0000000002407984 */ /* 0x000f620000000c00 */
        /* <DEDUP_REMOVED lines=14> */
[----:B------:R-:W-:Y:S01]  /*91e0*/  IMAD.MOV.U32 R140, RZ, RZ, R77 ;  /* 0x000000ffff8c7224 */ /* 0x000fe200078e004d */
        /* <DEDUP_REMOVED lines=10> */
[----:B------:R-:W-:Y:S01]  /*9290*/  IMAD.MOV.U32 R142, RZ, RZ, R45 ;  /* 0x000000ffff8e7224 */ /* 0x000fe200078e002d */
        /* <DEDUP_REMOVED lines=18> */
[----:B------:R-:W-:Y:S01]  /*93c0*/  IMAD.MOV.U32 R155, RZ, RZ, R46 ;  /* 0x000000ffff9b7224 */ /* 0x000fe200078e002e */
[----:B------:R-:W4:Y:S01]  /*93d0*/  LDS.128 R124, [R2] ;  /* 0x00000000027c7984 */ /* 0x000f220000000c00 */
[----:B------:R-:W-:Y:S06]  /*93e0*/  BAR.SYNC.DEFER_BLOCKING 0x0 ;  /* 0x0000000000007b1d */ /* 0x000fec0000010000 */
[----:B------:R-:W-:Y:S02]  /*93f0*/  STSM.16.M88.4 [R4], R128 ;  /* 0x0000008004007844 */ /* 0x000fe40000000200 */
[----:B------:R-:W-:Y:S06]  /*9400*/  BAR.SYNC.DEFER_BLOCKING 0x0 ;  /* 0x0000000000007b1d */ /* 0x000fec0000010000 */
[----:B------:R-:W4:Y:S02]  /*9410*/  LDS.128 R104, [R2] ;  /* 0x0000000002687984 */ /* 0x000f240000000c00 */
[----:B------:R-:W-:Y:S06]  /*9420*/  BAR.SYNC.DEFER_BLOCKING 0x0 ;  /* 0x0000000000007b1d */ /* 0x000fec0000010000 */
[----:B------:R5:W-:Y:S02]  /*9430*/  STSM.16.M88.4 [R4], R132 ;  /* 0x0000008404007844 */ /* 0x000be40000000200 */
[----:B------:R-:W-:Y:S01]  /*9440*/  BAR.SYNC.DEFER_BLOCKING 0x0 ;  /* 0x0000000000007b1d */ /* 0x000fe20000010000 */
[----:B-----5:R-:W-:-:S02]  /*9450*/  IMAD.MOV.U32 R132, RZ, RZ, R141 ;  /* 0x000000ffff847224 */ /* 0x020fc400078e008d */
[----:B------:R-:W-:Y:S02]  /*9460*/  IMAD.MOV.U32 R133, RZ, RZ, R143 ;  /* 0x000000ffff857224 */ /* 0x000fe400078e008f */
[----:B------:R-:W-:Y:S02]  /*9470*/  IMAD.MOV.U32 R134, RZ, RZ, R109 ;  /* 0x000000ffff867224 */ /* 0x000fe400078e006d */
[----:B------:R-:W-:Y:S02]  /*9480*/  IMAD.MOV.U32 R135, RZ, RZ, R111 ;  /* 0x000000ffff877224 */ /* 0x000fe400078e006f */
[----:B------:R-:W-:Y:S02]  /*9490*/  IMAD.MOV.U32 R141, RZ, RZ, R79 ;  /* 0x000000ffff8d7224 */ /* 0x000fe400078e004f */
[----:B------:R-:W-:Y:S01]  /*94a0*/  IMAD.MOV.U32 R143, RZ, RZ, R47 ;  /* 0x000000ffff8f7224 */ /* 0x000fe200078e002f */
[----:B------:R-:W5:Y:S01]  /*94b0*/  LDS.128 R72, [R2] ;  /* 0x0000000002487984 */ /* 0x000f620000000c00 */
        /* <DEDUP_REMOVED lines=17> */
[----:B------:R-:W-:Y:S01]  /*95d0*/  IMAD.MOV.U32 R155, RZ, RZ, R50 ;  /* 0x000000ffff9b7224 */ /* 0x000fe200078e0032 */
[----:B------:R-:W2:Y:S01]  /*95e0*/  LDS.128 R128, [R2] ;  /* 0x0000000002807984 */ /* 0x000ea20000000c00 */
[----:B------:R-:W-:Y:S06]  /*95f0*/  BAR.SYNC.DEFER_BLOCKING 0x0 ;  /* 0x0000000000007b1d */ /* 0x000fec0000010000 */
[----:B------:R-:W-:Y:S02]  /*9600*/  STSM.16.M88.4 [R4], R132 ;  /* 0x0000008404007844 */ /* 0x000fe40000000200 */
[----:B------:R-:W-:Y:S06]  /*9610*/  BAR.SYNC.DEFER_BLOCKING 0x0 ;  /* 0x0000000000007b1d */ /* 0x000fec0000010000 */
[----:B------:R-:W2:Y:S02]  /*9620*/  LDS.128 R108, [R2] ;  /* 0x00000000026c7984 */ /* 0x000ea40000000c00 */
[----:B------:R-:W-:Y:S06]  /*9630*/  BAR.SYNC.DEFER_BLOCKING 0x0 ;  /* 0x0000000000007b1d */ /* 0x000fec0000010000 */
[----:B------:R3:W-:Y:S02]  /*9640*/  STSM.16.M88.4 [R4], R140 ;  /* 0x0000008c04007844 */ /* 0x0007e40000000200 */
[----:B------:R-:W-:Y:S01]  /*9650*/  BAR.SYNC.DEFER_BLOCKING 0x0 ;  /* 0x0000000000007b1d */ /* 0x000fe20000010000 */
[----:B---3--:R-:W-:-:S02]  /*9660*/  IMAD.MOV.U32 R142, RZ, RZ, R113 ;  /* 0x000000ffff8e7224 */ /* 0x008fc400078e0071 */
[----:B------:R-:W-:Y:S02]  /*9670*/  IMAD.MOV.U32 R143, RZ, RZ, R115 ;  /* 0x000000ffff8f7224 */ /* 0x000fe400078e0073 */
[----:B------:R-:W-:Y:S02]  /*9680*/  IMAD.MOV.U32 R140, RZ, RZ, R145 ;  /* 0x000000ffff8c7224 */ /* 0x000fe400078e0091 */
[----:B------:R-:W-:Y:S02]  /*9690*/  IMAD.MOV.U32 R141, RZ, RZ, R147 ;  /* 0x000000ffff8d7224 */ /* 0x000fe400078e0093 */
[----:B------:R-:W-:Y:S02]  /*96a0*/  IMAD.MOV.U32 R145, RZ, RZ, R150 ;  /* 0x000000ffff917224 */ /* 0x000fe400078e0096 */
[----:B------:R-:W-:Y:S01]  /*96b0*/  IMAD.MOV.U32 R147, RZ, RZ, R118 ;  /* 0x000000ffff937224 */ /* 0x000fe200078e0076 */
[----:B------:R-:W3:Y:S01]  /*96c0*/  LDS.128 R76, [R2] ;  /* 0x00000000024c7984 */ /* 0x000ee20000000c00 */
[----:B------:R-:W-:Y:S01]  /*96d0*/  IMAD.MOV.U32 R150, RZ, RZ, R53 ;  /* 0x000000ffff967224 */ /* 0x000fe200078e0035 */
        /* <DEDUP_REMOVED lines=19> */
[----:B------:R-:W-:Y:S01]  /*9810*/  IMAD R52, R6, 0x80, R7 ;  /* 0x0000008006347824 */ /* 0x000fe200078e0207 */
[C---:B------:R-:W-:Y:S01]  /*9820*/  LEA R6, P6, R7.reuse, UR4, 0x2 ;  /* 0x0000000407067c11 */ /* 0x040fe2000f8c10ff */
[----:B------:R-:W5:Y:S03]  /*9830*/  LDS.128 R132, [R2] ;  /* 0x0000000002847984 */ /* 0x000f660000000c00 */
[----:B------:R-:W-:Y:S01]  /*9840*/  LEA.HI.X.SX32 R7, R7, UR5, 0x2, P6 ;  /* 0x0000000507077c11 */ /* 0x000fe2000b0f16ff */
[----:B------:R-:W-:Y:S06]  /*9850*/  BAR.SYNC.DEFER_BLOCKING 0x0 ;  /* 0x0000000000007b1d */ /* 0x000fec0000010000 */
[----:B------:R1:W-:Y:S02]  /*9860*/  STSM.16.M88.4 [R4], R136 ;  /* 0x0000008804007844 */ /* 0x0003e40000000200 */
[----:B------:R-:W-:Y:S01]  /*9870*/  BAR.SYNC.DEFER_BLOCKING 0x0 ;  /* 0x0000000000007b1d */ /* 0x000fe20000010000 */
[----:B-1----:R-:W-:-:S05]  /*9880*/  LEA R136, P6, R52, UR4, 0x2 ;  /* 0x0000000434887c11 */ /* 0x002fca000f8c10ff */
[----:B------:R-:W-:Y:S02]  /*9890*/  ULDC UR4, c[0x0][0x248] ;  /* 0x0000920000047ab9 */ /* 0x000fe40000000800 */
[----:B------:R-:W-:Y:S01]  /*98a0*/  IMAD R139, R0, UR4, RZ ;  /* 0x00000004008b7c24 */ /* 0x000fe2000f8e02ff */
[----:B------:R-:W-:Y:S02]  /*98b0*/  LEA.HI.X.SX32 R137, R52, UR5, 0x2, P6 ;  /* 0x0000000534897c11 */ /* 0x000fe4000b0f16ff */
[-C--:B------:R-:W-:Y:S01]  /*98c0*/  ISETP.LT.AND P6, PT, R3, R188.reuse, !P3 ;  /* 0x000000bc0300720c */ /* 0x080fe20005fc1270 */
[----:B------:R-:W-:Y:S01]  /*98d0*/  IMAD.WIDE R84, R139, 0x4, R6 ;  /* 0x000000048b547825 */ /* 0x000fe200078e0206 */
[----:B------:R-:W-:Y:S01]  /*98e0*/  ISETP.LT.AND P3, PT, R5, R188, !P3 ;  /* 0x000000bc0500720c */ /* 0x000fe20005f61270 */
[----:B------:R-:W1:Y:S01]  /*98f0*/  LDS.128 R80, [R2] ;  /* 0x0000000002507984 */ /* 0x000e620000000c00 */
        /* <DEDUP_REMOVED lines=10> */
[C---:B------:R-:W-:Y:S01]  /*99a0*/  IMAD.WIDE R86, R139.reuse, 0x4, R136 ;  /* 0x000000048b567825 */ /* 0x040fe200078e0288 */
[----:B------:R-:W-:Y:S06]  /*99b0*/  BAR.SYNC.DEFER_BLOCKING 0x0 ;  /* 0x0000000000007b1d */ /* 0x000fec0000010000 */
[----:B------:R3:W-:Y:S02]  /*99c0*/  STSM.16.M88.4 [R4], R140 ;  /* 0x0000008c04007844 */ /* 0x0007e40000000200 */
[----:B------:R-:W-:Y:S01]  /*99d0*/  BAR.SYNC.DEFER_BLOCKING 0x0 ;  /* 0x0000000000007b1d */ /* 0x000fe20000010000 */
[----:B---3--:R-:W-:-:S02]  /*99e0*/  VIADD R143, R139, UR4 ;  /* 0x000000048b8f7c36 */ /* 0x008fc40008000000 */
[----:B------:R-:W-:Y:S02]  /*99f0*/  VIADD R142, R0, 0x4 ;  /* 0x00000004008e7836 */ /* 0x000fe40000000000 */
[----:B------:R-:W-:-:S04]  /*9a00*/  IMAD.WIDE R138, R143, 0x4, R6 ;  /* 0x000000048f8a7825 */ /* 0x000fc800078e0206 */
[C---:B------:R-:W-:Y:S01]  /*9a10*/  IMAD.WIDE R140, R143.reuse, 0x4, R136 ;  /* 0x000000048f8c7825 */ /* 0x040fe200078e0288 */
[----:B------:R-:W3:Y:S03]  /*9a20*/  LDS.128 R116, [R2] ;  /* 0x0000000002747984 */ /* 0x000ee60000000c00 */
[----:B------:R-:W-:Y:S01]  /*9a30*/  VIADD R143, R143, UR4 ;  /* 0x000000048f8f7c36 */ /* 0x000fe20008000000 */
[----:B------:R-:W-:Y:S06]  /*9a40*/  BAR.SYNC.DEFER_BLOCKING 0x0 ;  /* 0x0000000000007b1d */ /* 0x000fec0000010000 */
[----:B------:R-:W-:Y:S02]  /*9a50*/  STSM.16.M88.4 [R4], R144 ;  /* 0x0000009004007844 */ /* 0x000fe40000000200 */
[----:B------:R-:W-:Y:S06]  /*9a60*/  BAR.SYNC.DEFER_BLOCKING 0x0 ;  /* 0x0000000000007b1d */ /* 0x000fec0000010000 */
[----:B------:R-:W3:Y:S02]  /*9a70*/  LDS.128 R52, [R2] ;  /* 0x0000000002347984 */ /* 0x000ee40000000c00 */
[----:B------:R-:W-:Y:S06]  /*9a80*/  BAR.SYNC.DEFER_BLOCKING 0x0 ;  /* 0x0000000000007b1d */ /* 0x000fec0000010000 */
[----:B------:R4:W-:Y:S02]  /*9a90*/  STSM.16.M88.4 [R4], R148 ;  /* 0x0000009404007844 */ /* 0x0009e40000000200 */
[----:B------:R-:W-:Y:S01]  /*9aa0*/  BAR.SYNC.DEFER_BLOCKING 0x0 ;  /* 0x0000000000007b1d */ /* 0x000fe20000010000 */
[----:B----4-:R-:W-:-:S05]  /*9ab0*/  VIADD R4, R0, 0x5 ;  /* 0x0000000500047836 */ /* 0x010fca0000000000 */
[----:B------:R4:W-:Y:S01]  /*9ac0*/  @P2 STG.E desc[UR16][R84.64], R8 ;  /* 0x0000000854002986 */ /* 0x0009e2000c101910 */
[----:B------:R-:W-:-:S03]  /*9ad0*/  ISETP.GE.AND P2, PT, R142, R189, PT ;  /* 0x000000bd8e00720c */ /* 0x000fc60003f46270 */
[----:B------:R5:W-:Y:S01]  /*9ae0*/  @P5 STG.E desc[UR16][R86.64], R12 ;  /* 0x0000000c56005986 */ /* 0x000be2000c101910 */
[-C--:B------:R-:W-:Y:S02]  /*9af0*/  ISETP.LT.AND P5, PT, R3, R188.reuse, !P1 ;  /* 0x000000bc0300720c */ /* 0x080fe40004fa1270 */
[-C--:B------:R-:W-:Y:S01]  /*9b00*/  ISETP.LT.AND P1, PT, R5, R188.reuse, !P1 ;  /* 0x000000bc0500720c */ /* 0x080fe20004f21270 */
[----:B------:R1:W-:Y:S01]  /*9b10*/  @P6 STG.E desc[UR16][R138.64], R24 ;  /* 0x000000188a006986 */ /* 0x0003e2000c101910 */
[-C--:B------:R-:W-:Y:S02]  /*9b20*/  ISETP.LT.AND P6, PT, R3, R188.reuse, !P4 ;  /* 0x000000bc0300720c */ /* 0x080fe400067c1270 */
[----:B------:R-:W-:Y:S01]  /*9b30*/  ISETP.LT.AND P4, PT, R5, R188, !P4 ;  /* 0x000000bc0500720c */ /* 0x000fe20006781270 */
[----:B----4-:R-:W-:Y:S01]  /*9b40*/  IMAD.WIDE R84, R143, 0x4, R6 ;  /* 0x000000048f547825 */ /* 0x010fe200078e0206 */
[----:B------:R4:W-:Y:S01]  /*9b50*/  @P3 STG.E desc[UR16][R140.64], R20 ;  /* 0x000000148c003986 */ /* 0x0009e2000c101910 */
[----:B------:R-:W-:-:S02]  /*9b60*/  ISETP.GE.AND P3, PT, R4, R189, PT ;  /* 0x000000bd0400720c */ /* 0x000fc40003f66270 */
[----:B-----5:R-:W-:Y:S02]  /*9b70*/  IMAD.WIDE R86, R143, 0x4, R136 ;  /* 0x000000048f567825 */ /* 0x020fe400078e0288 */
[----:B------:R5:W-:Y:S01]  /*9b80*/  @P5 STG.E desc[UR16][R84.64], R9 ;  /* 0x0000000954005986 */ /* 0x000be2000c101910 */
[-C--:B------:R-:W-:Y:S01]  /*9b90*/  ISETP.LT.AND P5, PT, R3, R188.reuse, !P2 ;  /* 0x000000bc0300720c */ /* 0x080fe200057a1270 */
[----:B------:R-:W-:Y:S01]  /*9ba0*/  VIADD R143, R143, UR4 ;  /* 0x000000048f8f7c36 */ /* 0x000fe20008000000 */
[----:B------:R-:W-:Y:S01]  /*9bb0*/  ISETP.LT.AND P2, PT, R5, R188, !P2 ;  /* 0x000000bc0500720c */ /* 0x000fe20005741270 */
[----:B------:R2:W-:Y:S01]  /*9bc0*/  @P1 STG.E desc[UR16][R86.64], R13 ;  /* 0x0000000d56001986 */ /* 0x0005e2000c101910 */
[----:B------:R-:W-:Y:S02]  /*9bd0*/  VIADD R4, R0, 0x6 ;  /* 0x0000000600047836 */ /* 0x000fe40000000000 */
[----:B-1----:R-:W-:-:S03]  /*9be0*/  IMAD.WIDE R138, R143, 0x4, R6 ;  /* 0x000000048f8a7825 */ /* 0x002fc600078e0206 */
[----:B------:R-:W-:Y:S01]  /*9bf0*/  ISETP.GE.AND P1, PT, R4, R189, PT ;  /* 0x000000bd0400720c */ /* 0x000fe20003f26270 */
[----:B----4-:R-:W-:Y:S01]  /*9c00*/  IMAD.WIDE R140, R143, 0x4, R136 ;  /* 0x000000048f8c7825 */ /* 0x010fe200078e0288 */
[----:B------:R-:W-:Y:S01]  /*9c10*/  @P6 STG.E desc[UR16][R138.64], R25 ;  /* 0x000000198a006986 */ /* 0x000fe2000c101910 */
[-C--:B------:R-:W-:Y:S02]  /*9c20*/  ISETP.LT.AND P6, PT, R3, R188.reuse, !P3 ;  /* 0x000000bc0300720c */ /* 0x080fe40005fc1270 */
[----:B------:R-:W-:Y:S01]  /*9c30*/  VIADD R143, R143, UR4 ;  /* 0x000000048f8f7c36 */ /* 0x000fe20008000000 */
[----:B------:R1:W-:Y:S01]  /*9c40*/  @P4 STG.E desc[UR16][R140.64], R21 ;  /* 0x000000158c004986 */ /* 0x0003e2000c101910 */
[----:B------:R-:W-:Y:S01]  /*9c50*/  VIADD R4, R0, 0x7 ;  /* 0x0000000700047836 */ /* 0x000fe20000000000 */
[----:B------:R-:W-:Y:S01]  /*9c60*/  ISETP.LT.AND P3, PT, R5, R188, !P3 ;  /* 0x000000bc0500720c */ /* 0x000fe20005f61270 */
[----:B-----5:R-:W-:-:S03]  /*9c70*/  IMAD.WIDE R8, R143, 0x4, R6 ;  /* 0x000000048f087825 */ /* 0x020fc600078e0206 */
[----:B------:R-:W-:Y:S01]  /*9c80*/  ISETP.GE.AND P4, PT, R4, R189, PT ;  /* 0x000000bd0400720c */ /* 0x000fe20003f86270 */
[----:B--2---:R-:W-:Y:S01]  /*9c90*/  IMAD.WIDE R12, R143, 0x4, R136 ;  /* 0x000000048f0c7825 */ /* 0x004fe200078e0288 */
[----:B------:R2:W-:Y:S01]  /*9ca0*/  @P5 STG.E desc[UR16][R8.64], R10 ;  /* 0x0000000a08005986 */ /* 0x0005e2000c101910 */
[-C--:B------:R-:W-:Y:S02]  /*9cb0*/  ISETP.LT.AND P5, PT, R3, R188.reuse, !P1 ;  /* 0x000000bc0300720c */ /* 0x080fe40004fa1270 */
[----:B------:R-:W-:Y:S01]  /*9cc0*/  VIADD R143, R143, UR4 ;  /* 0x000000048f8f7c36 */ /* 0x000fe20008000000 */
[----:B------:R4:W-:Y:S01]  /*9cd0*/  @P2 STG.E desc[UR16][R12.64], R14 ;  /* 0x0000000e0c002986 */ /* 0x0009e2000c101910 */
[----:B------:R-:W-:Y:S01]  /*9ce0*/  VIADD R4, R0, 0x8 ;  /* 0x0000000800047836 */ /* 0x000fe20000000000 */
[----:B------:R-:W-:Y:S01]  /*9cf0*/  ISETP.LT.AND P1, PT, R5, R188, !P1 ;  /* 0x000000bc0500720c */ /* 0x000fe20004f21270 */
[----:B-1----:R-:W-:-:S03]  /*9d00*/  IMAD.WIDE R20, R143, 0x4, R6 ;  /* 0x000000048f147825 */ /* 0x002fc600078e0206 */
[----:B------:R-:W-:Y:S01]  /*9d10*/  ISETP.GE.AND P2, PT, R4, R189, PT ;  /* 0x000000bd0400720c */ /* 0x000fe20003f46270 */
[----:B------:R-:W-:Y:S01]  /*9d20*/  IMAD.WIDE R24, R143, 0x4, R136 ;  /* 0x000000048f187825 */ /* 0x000fe200078e0288 */
[----:B------:R1:W-:Y:S01]  /*9d30*/  @P6 STG.E desc[UR16][R20.64], R26 ;  /* 0x0000001a14006986 */ /* 0x0003e2000c101910 */
[-C--:B------:R-:W-:Y:S02]  /*9d40*/  ISETP.LT.AND P6, PT, R3, R188.reuse, !P4 ;  /* 0x000000bc0300720c */ /* 0x080fe400067c1270 */
[----:B------:R-:W-:Y:S01]  /*9d50*/  VIADD R143, R143, UR4 ;  /* 0x000000048f8f7c36 */ /* 0x000fe20008000000 */
[----:B------:R5:W-:Y:S01]  /*9d60*/  @P3 STG.E desc[UR16][R24.64], R22 ;  /* 0x0000001618003986 */ /* 0x000be2000c101910 */
[----:B------:R-:W-:Y:S01]  /*9d70*/  VIADD R4, R0, 0x9 ;  /* 0x0000000900047836 */ /* 0x000fe20000000000 */
[----:B------:R-:W-:Y:S01]  /*9d80*/  ISETP.LT.AND P4, PT, R5, R188, !P4 ;  /* 0x000000bc0500720c */ /* 0x000fe20006781270 */
[----:B--2---:R-:W-:-:S03]  /*9d90*/  IMAD.WIDE R8, R143, 0x4, R6 ;  /* 0x000000048f087825 */ /* 0x004fc600078e0206 */
[----:B------:R-:W-:Y:S01]  /*9da0*/  ISETP.GE.AND P3, PT, R4, R189, PT ;  /* 0x000000bd0400720c */ /* 0x000fe20003f66270 */
[----:B----4-:R-:W-:Y:S01]  /*9db0*/  IMAD.WIDE R12, R143, 0x4, R136 ;  /* 0x000000048f0c7825 */ /* 0x010fe200078e0288 */
[----:B------:R2:W-:Y:S01]  /*9dc0*/  @P5 STG.E desc[UR16][R8.64], R11 ;  /* 0x0000000b08005986 */ /* 0x0005e2000c101910 */
[-C--:B------:R-:W-:Y:S02]  /*9dd0*/  ISETP.LT.AND P5, PT, R3, R188.reuse, !P2 ;  /* 0x000000bc0300720c */ /* 0x080fe400057a1270 */
[----:B------:R-:W-:Y:S01]  /*9de0*/  VIADD R143, R143, UR4 ;  /* 0x000000048f8f7c36 */ /* 0x000fe20008000000 */
[----:B------:R4:W-:Y:S01]  /*9df0*/  @P1 STG.E desc[UR16][R12.64], R15 ;  /* 0x0000000f0c001986 */ /* 0x0009e2000c101910 */
[----:B------:R-:W-:Y:S01]  /*9e00*/  VIADD R4, R0, 0xa ;  /* 0x0000000a00047836 */ /* 0x000fe20000000000 */
[----:B------:R-:W-:Y:S01]  /*9e10*/  ISETP.LT.AND P2, PT, R5, R188, !P2 ;  /* 0x000000bc0500720c */ /* 0x000fe20005741270 */
[----:B-1----:R-:W-:-:S03]  /*9e20*/  IMAD.WIDE R20, R143, 0x4, R6 ;  /* 0x000000048f147825 */ /* 0x002fc600078e0206 */
[-C--:B------:R-:W-:Y:S01]  /*9e30*/  ISETP.GE.AND P1, PT, R4, R189.reuse, PT ;  /* 0x000000bd0400720c */ /* 0x080fe20003f26270 */
[----:B-----5:R-:W-:Y:S01]  /*9e40*/  IMAD.WIDE R24, R143, 0x4, R136 ;  /* 0x000000048f187825 */ /* 0x020fe200078e0288 */
[----:B------:R-:W-:Y:S01]  /*9e50*/  @P6 STG.E desc[UR16][R20.64], R27 ;  /* 0x0000001b14006986 */ /* 0x000fe2000c101910 */
[-C--:B------:R-:W-:Y:S02]  /*9e60*/  ISETP.LT.AND P6, PT, R3, R188.reuse, !P3 ;  /* 0x000000bc0300720c */ /* 0x080fe40005fc1270 */
[----:B------:R-:W-:Y:S01]  /*9e70*/  VIADD R143, R143, UR4 ;  /* 0x000000048f8f7c36 */ /* 0x000fe20008000000 */
[----:B------:R-:W-:Y:S01]  /*9e80*/  @P4 STG.E desc[UR16][R24.64], R23 ;  /* 0x0000001718004986 */ /* 0x000fe2000c101910 */
[----:B------:R-:W-:Y:S01]  /*9e90*/  VIADD R4, R0, 0xb ;  /* 0x0000000b00047836 */ /* 0x000fe20000000000 */
[-C--:B------:R-:W-:Y:S01]  /*9ea0*/  ISETP.LT.AND P3, PT, R5, R188.reuse, !P3 ;  /* 0x000000bc0500720c */ /* 0x080fe20005f61270 */
[C---:B--2---:R-:W-:Y:S01]  /*9eb0*/  IMAD.WIDE R8, R143.reuse, 0x4, R6 ;  /* 0x000000048f087825 */ /* 0x044fe200078e0206 */
[----:B------:R-:W1:Y:S02]  /*9ec0*/  LDS.128 R24, [R2] ;  /* 0x0000000002187984 */ /* 0x000e640000000c00 */
[----:B------:R-:W-:Y:S01]  /*9ed0*/  ISETP.GE.AND P4, PT, R4, R189, PT ;  /* 0x000000bd0400720c */ /* 0x000fe20003f86270 */
[----:B------:R-:W-:Y:S01]  /*9ee0*/  IMAD.WIDE R10, R143, 0x4, R136 ;  /* 0x000000048f0a7825 */ /* 0x000fe200078e0288 */
[----:B------:R2:W-:Y:S01]  /*9ef0*/  @P5 STG.E desc[UR16][R8.64], R16 ;  /* 0x0000001008005986 */ /* 0x0005e2000c101910 */
[----:B------:R-:W-:-:S02]  /*9f00*/  ISETP.LT.AND P5, PT, R3, R188, !P1 ;  /* 0x000000bc0300720c */ /* 0x000fc40004fa1270 */
[----:B------:R-:W-:Y:S01]  /*9f10*/  VIADD R143, R143, UR4 ;  /* 0x000000048f8f7c36 */ /* 0x000fe20008000000 */
[----:B------:R5:W-:Y:S01]  /*9f20*/  @P2 STG.E desc[UR16][R10.64], R88 ;  /* 0x000000580a002986 */ /* 0x000be2000c101910 */
[----:B------:R-:W-:Y:S01]  /*9f30*/  VIADD R4, R0, 0xc ;  /* 0x0000000c00047836 */ /* 0x000fe20000000000 */
[----:B------:R-:W-:Y:S01]  /*9f40*/  ISETP.LT.AND P1, PT, R5, R188, !P1 ;  /* 0x000000bc0500720c */ /* 0x000fe20004f21270 */
[----:B----4-:R-:W-:-:S03]  /*9f50*/  IMAD.WIDE R12, R143, 0x4, R6 ;  /* 0x000000048f0c7825 */ /* 0x010fc600078e0206 */
        /* <DEDUP_REMOVED lines=10> */
[----:B-----5:R-:W-:Y:S01]  /*a000*/  IMAD.WIDE R10, R143, 0x4, R136 ;  /* 0x000000048f0a7825 */ /* 0x020fe200078e0288 */
[----:B------:R2:W-:Y:S01]  /*a010*/  @P5 STG.E desc[UR16][R8.64], R17 ;  /* 0x0000001108005986 */ /* 0x0005e2000c101910 */
[-C--:B------:R-:W-:Y:S02]  /*a020*/  ISETP.LT.AND P5, PT, R3, R188.reuse, !P2 ;  /* 0x000000bc0300720c */ /* 0x080fe400057a1270 */
[----:B------:R-:W-:Y:S01]  /*a030*/  VIADD R143, R143, UR4 ;  /* 0x000000048f8f7c36 */ /* 0x000fe20008000000 */
[----:B------:R5:W-:Y:S01]  /*a040*/  @P1 STG.E desc[UR16][R10.64], R89 ;  /* 0x000000590a001986 */ /* 0x000be2000c101910 */
[----:B------:R-:W-:Y:S01]  /*a050*/  VIADD R4, R0, 0xe ;  /* 0x0000000e00047836 */ /* 0x000fe20000000000 */
[----:B------:R-:W-:Y:S01]  /*a060*/  ISETP.LT.AND P2, PT, R5, R188, !P2 ;  /* 0x000000bc0500720c */ /* 0x000fe20005741270 */
[----:B----4-:R-:W-:-:S03]  /*a070*/  IMAD.WIDE R12, R143, 0x4, R6 ;  /* 0x000000048f0c7825 */ /* 0x010fc600078e0206 */
[----:B------:R-:W-:Y:S01]  /*a080*/  ISETP.GE.AND P1, PT, R4, R189, PT ;  /* 0x000000bd0400720c */ /* 0x000fe20003f26270 */
[----:B---3--:R-:W-:Y:S01]  /*a090*/  IMAD.WIDE R14, R143, 0x4, R136 ;  /* 0x000000048f0e7825 */ /* 0x008fe200078e0288 */
        /* <DEDUP_REMOVED lines=15> */
[----:B---3--:R-:W-:-:S03]  /*a190*/  IMAD.WIDE R12, R143, 0x4, R6 ;  /* 0x000000048f0c7825 */ /* 0x008fc600078e0206 */
        /* <DEDUP_REMOVED lines=141> */
[----:B------:R-:W-:Y:S01]  /*aa70*/  ISETP.LT.AND P1, PT, R5, R188, !P1 ;  /* 0x000000bc0500720c */ /* 0x000fe20004f21270 */
[----:B------:R-:W-:Y:S02]  /*aa80*/  VIADD R4, R0, 0x20 ;  /* 0x0000002000047836 */ /* 0x000fe40000000000 */
[----:B---3--:R-:W-:-:S03]  /*aa90*/  IMAD.WIDE R12, R143, 0x4, R6 ;  /* 0x000000048f0c7825 */ /* 0x008fc600078e0206 */
[----:B------:R-:W-:Y:S01]  /*aaa0*/  ISETP.GE.AND P2, PT, R4, R189, PT ;  /* 0x000000bd0400720c */ /* 0x000fe20003f46270 */
[----:B----4-:R-:W-:Y:S01]  /*aab0*/  IMAD.WIDE R14, R143, 0x4, R136 ;  /* 0x000000048f0e7825 */ /* 0x010fe200078e0288 */
[----:B------:R3:W-:Y:S01]  /*aac0*/  @P6 STG.E desc[UR16][R12.64], R102 ;  /* 0x000000660c006986 */ /* 0x0007e2000c101910 */
[-C--:B------:R-:W-:Y:S02]  /*aad0*/  ISETP.LT.AND P6, PT, R3, R188.reuse, !P4 ;  /* 0x000000bc0300720c */ /* 0x080fe400067c1270 */
[----:B------:R-:W-:Y:S01]  /*aae0*/  VIADD R143, R143, UR4 ;  /* 0x000000048f8f7c36 */ /* 0x000fe20008000000 */
[----:B------:R-:W-:Y:S01]  /*aaf0*/  ISETP.LT.AND P4, PT, R5, R188, !P4 ;  /* 0x000000bc0500720c */ /* 0x000fe20006781270 */
[----:B------:R-:W-:Y:S01]  /*ab00*/  VIADD R4, R0, 0x21 ;  /* 0x0000002100047836 */ /* 0x000fe20000000000 */
[----:B------:R4:W-:Y:S01]  /*ab10*/  @P3 STG.E desc[UR16][R14.64], R70 ;  /* 0x000000460e003986 */ /* 0x0009e2000c101910 */
[----:B--2---:R-:W-:-:S03]  /*ab20*/  IMAD.WIDE R8, R143, 0x4, R6 ;  /* 0x000000048f087825 */ /* 0x004fc600078e0206 */
[----:B------:R-:W-:Y:S01]  /*ab30*/  ISETP.GE.AND P3, PT, R4, R189, PT ;  /* 0x000000bd0400720c */ /* 0x000fe20003f66270 */
[----:B-----5:R-:W-:Y:S01]  /*ab40*/  IMAD.WIDE R10, R143, 0x4, R136 ;  /* 0x000000048f0a7825 */ /* 0x020fe200078e0288 */
[----:B------:R2:W-:Y:S01]  /*ab50*/  @P5 STG.E desc[UR16][R8.64], R35 ;  /* 0x0000002308005986 */ /* 0x0005e2000c101910 */
[-C--:B------:R-:W-:Y:S02]  /*ab60*/  ISETP.LT.AND P5, PT, R3, R188.reuse, !P2 ;  /* 0x000000bc0300720c */ /* 0x080fe400057a1270 */
[----:B------:R-:W-:Y:S01]  /*ab70*/  VIADD R143, R143, UR4 ;  /* 0x000000048f8f7c36 */ /* 0x000fe20008000000 */
[----:B------:R-:W-:Y:S01]  /*ab80*/  ISETP.LT.AND P2, PT, R5, R188, !P2 ;  /* 0x000000bc0500720c */ /* 0x000fe20005741270 */
[----:B------:R5:W-:Y:S01]  /*ab90*/  @P1 STG.E desc[UR16][R10.64], R123 ;  /* 0x0000007b0a001986 */ /* 0x000be2000c101910 */
[----:B------:R-:W-:Y:S02]  /*aba0*/  VIADD R4, R0, 0x22 ;  /* 0x0000002200047836 */ /* 0x000fe40000000000 */
[----:B---3--:R-:W-:-:S03]  /*abb0*/  IMAD.WIDE R12, R143, 0x4, R6 ;  /* 0x000000048f0c7825 */ /* 0x008fc600078e0206 */
[----:B------:R-:W-:Y:S01]  /*abc0*/  ISETP.GE.AND P1, PT, R4, R189, PT ;  /* 0x000000bd0400720c */ /* 0x000fe20003f26270 */
[----:B----4-:R-:W-:Y:S01]  /*abd0*/  IMAD.WIDE R14, R143, 0x4, R136 ;  /* 0x000000048f0e7825 */ /* 0x010fe200078e0288 */
[----:B------:R3:W-:Y:S01]  /*abe0*/  @P6 STG.E desc[UR16][R12.64], R103 ;  /* 0x000000670c006986 */ /* 0x0007e2000c101910 */
[-C--:B------:R-:W-:Y:S02]  /*abf0*/  ISETP.LT.AND P6, PT, R5, R188.reuse, !P3 ;  /* 0x000000bc0500720c */ /* 0x080fe40005fc1270 */
[----:B------:R-:W-:Y:S01]  /*ac00*/  VIADD R143, R143, UR4 ;  /* 0x000000048f8f7c36 */ /* 0x000fe20008000000 */
[----:B------:R4:W-:Y:S01]  /*ac10*/  @P4 STG.E desc[UR16][R14.64], R71 ;  /* 0x000000470e004986 */ /* 0x0009e2000c101910 */
[----:B------:R-:W-:Y:S01]  /*ac20*/  ISETP.LT.AND P4, PT, R3, R188, !P3 ;  /* 0x000000bc0300720c */ /* 0x000fe20005f81270 */
[----:B------:R-:W-:Y:S02]  /*ac30*/  VIADD R4, R0, 0x23 ;  /* 0x0000002300047836 */ /* 0x000fe40000000000 */
        /* <DEDUP_REMOVED lines=182> */
[C---:B-----5:R-:W-:Y:S01]  /*b7a0*/  IMAD.WIDE R10, R143.reuse, 0x4, R136 ;  /* 0x000000048f0a7825 */ /* 0x060fe200078e0288 */
[----:B------:R2:W-:Y:S03]  /*b7b0*/  @P2 STG.E desc[UR16][R8.64], R46 ;  /* 0x0000002e08002986 */ /* 0x0005e6000c101910 */
[----:B------:R-:W-:Y:S01]  /*b7c0*/  VIADD R143, R143, UR4 ;  /* 0x000000048f8f7c36 */ /* 0x000fe20008000000 */
[----:B------:R5:W-:Y:S01]  /*b7d0*/  @P5 STG.E desc[UR16][R10.64], R114 ;  /* 0x000000720a005986 */ /* 0x000be2000c101910 */
[-C--:B------:R-:W-:Y:S01]  /*b7e0*/  ISETP.LT.AND P5, PT, R3, R188.reuse, !P1 ;  /* 0x000000bc0300720c */ /* 0x080fe20004fa1270 */
        /* <DEDUP_REMOVED lines=11> */
[----:B------:R-:W-:-:S02]  /*b8a0*/  VIADD R17, R143, UR4 ;  /* 0x000000048f117c36 */ /* 0x000fc40008000000 */
[----:B--2---:R-:W-:Y:S01]  /*b8b0*/  IMAD.WIDE R8, R143, 0x4, R6 ;  /* 0x000000048f087825 */ /* 0x004fe200078e0206 */
[----:B------:R-:W-:-:S03]  /*b8c0*/  ISETP.GE.AND P3, PT, R4, R189, PT ;  /* 0x000000bd0400720c */ /* 0x000fc60003f66270 */
[----:B-----5:R-:W-:Y:S01]  /*b8d0*/  IMAD.WIDE R10, R143, 0x4, R136 ;  /* 0x000000048f0a7825 */ /* 0x020fe200078e0288 */
[----:B------:R2:W-:Y:S01]  /*b8e0*/  @P5 STG.E desc[UR16][R8.64], R47 ;  /* 0x0000002f08005986 */ /* 0x0005e2000c101910 */
[-C--:B------:R-:W-:Y:S02]  /*b8f0*/  ISETP.LT.AND P5, PT, R3, R188.reuse, !P2 ;  /* 0x000000bc0300720c */ /* 0x080fe400057a1270 */
[----:B---3--:R-:W-:Y:S01]  /*b900*/  IMAD.WIDE R12, R17, 0x4, R6 ;  /* 0x00000004110c7825 */ /* 0x008fe200078e0206 */
[----:B------:R3:W-:Y:S01]  /*b910*/  @P1 STG.E desc[UR16][R10.64], R115 ;  /* 0x000000730a001986 */ /* 0x0007e2000c101910 */
[-C--:B------:R-:W-:Y:S02]  /*b920*/  ISETP.LT.AND P2, PT, R5, R188.reuse, !P2 ;  /* 0x000000bc0500720c */ /* 0x080fe40005741270 */
[----:B------:R-:W-:Y:S01]  /*b930*/  VIADD R2, R0, 0x3a ;  /* 0x0000003a00027836 */ /* 0x000fe20000000000 */
[----:B------:R5:W-:Y:S01]  /*b940*/  @P4 STG.E desc[UR16][R12.64], R135 ;  /* 0x000000870c004986 */ /* 0x000be2000c101910 */
[----:B----4-:R-:W-:Y:S01]  /*b950*/  IMAD.WIDE R14, R17, 0x4, R136 ;  /* 0x00000004110e7825 */ /* 0x010fe200078e0288 */
[----:B------:R-:W-:-:S02]  /*b960*/  ISETP.LT.AND P4, PT, R3, R188, !P3 ;  /* 0x000000bc0300720c */ /* 0x000fc40005f81270 */
[-C--:B------:R-:W-:Y:S01]  /*b970*/  ISETP.GE.AND P1, PT, R2, R189.reuse, PT ;  /* 0x000000bd0200720c */ /* 0x080fe20003f26270 */
[----:B------:R-:W-:Y:S01]  /*b980*/  VIADD R17, R17, UR4 ;  /* 0x0000000411117c36 */ /* 0x000fe20008000000 */
[----:B------:R4:W-:Y:S01]  /*b990*/  @P6 STG.E desc[UR16][R14.64], R83 ;  /* 0x000000530e006986 */ /* 0x0009e2000c101910 */
[----:B------:R-:W-:Y:S01]  /*b9a0*/  VIADD R2, R0, 0x3b ;  /* 0x0000003b00027836 */ /* 0x000fe20000000000 */
[----:B------:R-:W-:Y:S01]  /*b9b0*/  ISETP.LT.AND P6, PT, R5, R188, !P3 ;  /* 0x000000bc0500720c */ /* 0x000fe20005fc1270 */
[C---:B------:R-:W-:Y:S02]  /*b9c0*/  VIADD R19, R17.reuse, UR4 ;  /* 0x0000000411137c36 */ /* 0x040fe40008000000 */
[----:B--2---:R-:W-:Y:S01]  /*b9d0*/  IMAD.WIDE R8, R17, 0x4, R6 ;  /* 0x0000000411087825 */ /* 0x004fe200078e0206 */
[----:B------:R-:W-:-:S03]  /*b9e0*/  ISETP.GE.AND P3, PT, R2, R189, PT ;  /* 0x000000bd0200720c */ /* 0x000fc60003f66270 */
[----:B---3--:R-:W-:Y:S01]  /*b9f0*/  IMAD.WIDE R10, R17, 0x4, R136 ;  /* 0x00000004110a7825 */ /* 0x008fe200078e0288 */
[----:B------:R2:W-:Y:S01]  /*ba00*/  @P5 STG.E desc[UR16][R8.64], R48 ;  /* 0x0000003008005986 */ /* 0x0005e2000c101910 */
[-C--:B------:R-:W-:Y:S02]  /*ba10*/  ISETP.LT.AND P5, PT, R3, R188.reuse, !P1 ;  /* 0x000000bc0300720c */ /* 0x080fe40004fa1270 */
[----:B------:R-:W-:Y:S01]  /*ba20*/  VIADD R2, R0, 0x3c ;  /* 0x0000003c00027836 */ /* 0x000fe20000000000 */
[----:B------:R3:W-:Y:S01]  /*ba30*/  @P2 STG.E desc[UR16][R10.64], R116 ;  /* 0x000000740a002986 */ /* 0x0007e2000c101910 */
[----:B-----5:R-:W-:Y:S01]  /*ba40*/  IMAD.WIDE R12, R19, 0x4, R6 ;  /* 0x00000004130c7825 */ /* 0x020fe200078e0206 */
[-C--:B------:R-:W-:Y:S02]  /*ba50*/  ISETP.LT.AND P1, PT, R5, R188.reuse, !P1 ;  /* 0x000000bc0500720c */ /* 0x080fe40004f21270 */
[----:B------:R-:W-:Y:S01]  /*ba60*/  ISETP.GE.AND P2, PT, R2, R189, PT ;  /* 0x000000bd0200720c */ /* 0x000fe20003f46270 */
[----:B----4-:R-:W-:Y:S01]  /*ba70*/  IMAD.WIDE R14, R19, 0x4, R136 ;  /* 0x00000004130e7825 */ /* 0x010fe200078e0288 */
[----:B------:R4:W-:Y:S01]  /*ba80*/  @P4 STG.E desc[UR16][R12.64], R52 ;  /* 0x000000340c004986 */ /* 0x0009e2000c101910 */
[----:B------:R-:W-:-:S02]  /*ba90*/  ISETP.LT.AND P4, PT, R3, R188, !P3 ;  /* 0x000000bc0300720c */ /* 0x000fc40005f81270 */
[----:B------:R-:W-:Y:S01]  /*baa0*/  VIADD R19, R19, UR4 ;  /* 0x0000000413137c36 */ /* 0x000fe20008000000 */
[----:B-1----:R1:W-:Y:S01]  /*bab0*/  @P6 STG.E desc[UR16][R14.64], R24 ;  /* 0x000000180e006986 */ /* 0x0023e2000c101910 */
[-C--:B------:R-:W-:Y:S01]  /*bac0*/  ISETP.LT.AND P3, PT, R5, R188.reuse, !P3 ;  /* 0x000000bc0500720c */ /* 0x080fe20005f61270 */
[----:B------:R-:W-:Y:S01]  /*bad0*/  VIADD R2, R0, 0x3d ;  /* 0x0000003d00027836 */ /* 0x000fe20000000000 */
[-C--:B------:R-:W-:Y:S01]  /*bae0*/  ISETP.LT.AND P6, PT, R3, R188.reuse, !P2 ;  /* 0x000000bc0300720c */ /* 0x080fe200057c1270 */
[----:B------:R-:W-:Y:S01]  /*baf0*/  VIADD R17, R19, UR4 ;  /* 0x0000000413117c36 */ /* 0x000fe20008000000 */
[----:B------:R-:W-:Y:S01]  /*bb00*/  ISETP.LT.AND P2, PT, R5, R188, !P2 ;  /* 0x000000bc0500720c */ /* 0x000fe20005741270 */
[----:B--2---:R-:W-:-:S04]  /*bb10*/  IMAD.WIDE R8, R19, 0x4, R6 ;  /* 0x0000000413087825 */ /* 0x004fc800078e0206 */
[----:B------:R-:W-:Y:S01]  /*bb20*/  VIADD R21, R17, UR4 ;  /* 0x0000000411157c36 */ /* 0x000fe20008000000 */
[----:B------:R2:W-:Y:S01]  /*bb30*/  @P5 STG.E desc[UR16][R8.64], R49 ;  /* 0x0000003108005986 */ /* 0x0005e2000c101910 */
[----:B---3--:R-:W-:Y:S01]  /*bb40*/  IMAD.WIDE R10, R19, 0x4, R136 ;  /* 0x00000004130a7825 */ /* 0x008fe200078e0288 */
[----:B------:R-:W-:-:S03]  /*bb50*/  ISETP.GE.AND P5, PT, R2, R189, PT ;  /* 0x000000bd0200720c */ /* 0x000fc60003fa6270 */
[C---:B----4-:R-:W-:Y:S01]  /*bb60*/  IMAD.WIDE R12, R17.reuse, 0x4, R6 ;  /* 0x00000004110c7825 */ /* 0x050fe200078e0206 */
[----:B------:R-:W-:Y:S03]  /*bb70*/  @P1 STG.E desc[UR16][R10.64], R117 ;  /* 0x000000750a001986 */ /* 0x000fe6000c101910 */
[----:B------:R-:W-:Y:S01]  /*bb80*/  VIADD R0, R0, 0x3e ;  /* 0x0000003e00007836 */ /* 0x000fe20000000000 */
[----:B------:R-:W-:Y:S01]  /*bb90*/  @P4 STG.E desc[UR16][R12.64], R53 ;  /* 0x000000350c004986 */ /* 0x000fe2000c101910 */
[----:B-1----:R-:W-:-:S03]  /*bba0*/  IMAD.WIDE R14, R17, 0x4, R136 ;  /* 0x00000004110e7825 */ /* 0x002fc600078e0288 */
[----:B------:R-:W-:Y:S01]  /*bbb0*/  ISETP.GE.AND P1, PT, R0, R189, PT ;  /* 0x000000bd0000720c */ /* 0x000fe20003f26270 */
[----:B------:R-:W-:Y:S01]  /*bbc0*/  IMAD.WIDE R16, R21, 0x4, R6 ;  /* 0x0000000415107825 */ /* 0x000fe200078e0206 */
[----:B------:R1:W-:Y:S01]  /*bbd0*/  @P3 STG.E desc[UR16][R14.64], R25 ;  /* 0x000000190e003986 */ /* 0x0003e2000c101910 */
[-C--:B------:R-:W-:Y:S02]  /*bbe0*/  ISETP.LT.AND P3, PT, R3, R188.reuse, !P0 ;  /* 0x000000bc0300720c */ /* 0x080fe40004761270 */
[----:B--2---:R-:W-:Y:S01]  /*bbf0*/  VIADD R9, R21, UR4 ;  /* 0x0000000415097c36 */ /* 0x004fe20008000000 */
[----:B------:R2:W-:Y:S01]  /*bc00*/  @P6 STG.E desc[UR16][R16.64], R50 ;  /* 0x0000003210006986 */ /* 0x0005e2000c101910 */
[-C--:B------:R-:W-:Y:S02]  /*bc10*/  ISETP.LT.AND P6, PT, R3, R188.reuse, !P5 ;  /* 0x000000bc0300720c */ /* 0x080fe40006fc1270 */
[-C--:B------:R-:W-:Y:S01]  /*bc20*/  ISETP.LT.AND P5, PT, R5, R188.reuse, !P5 ;  /* 0x000000bc0500720c */ /* 0x080fe20006fa1270 */
[----:B------:R-:W-:Y:S01]  /*bc30*/  VIADD R19, R9, UR4 ;  /* 0x0000000409137c36 */ /* 0x000fe20008000000 */
[-C--:B------:R-:W-:Y:S01]  /*bc40*/  ISETP.LT.AND P4, PT, R3, R188.reuse, !P1 ;  /* 0x000000bc0300720c */ /* 0x080fe20004f81270 */
[----:B------:R-:W-:Y:S01]  /*bc50*/  IMAD.WIDE R2, R21, 0x4, R136 ;  /* 0x0000000415027825 */ /* 0x000fe200078e0288 */
[----:B------:R-:W-:-:S02]  /*bc60*/  ISETP.LT.AND P1, PT, R5, R188, !P1 ;  /* 0x000000bc0500720c */ /* 0x000fc40004f21270 */
[----:B------:R-:W-:Y:S01]  /*bc70*/  ISETP.LT.AND P0, PT, R5, R188, !P0 ;  /* 0x000000bc0500720c */ /* 0x000fe20004701270 */
[----:B-1----:R-:W-:Y:S01]  /*bc80*/  VIADD R15, R19, UR4 ;  /* 0x00000004130f7c36 */ /* 0x002fe20008000000 */
[----:B------:R2:W-:Y:S01]  /*bc90*/  @P2 STG.E desc[UR16][R2.64], R118 ;  /* 0x0000007602002986 */ /* 0x0005e2000c101910 */
[----:B------:R-:W-:-:S04]  /*bca0*/  IMAD.WIDE R4, R9, 0x4, R6 ;  /* 0x0000000409047825 */ /* 0x000fc800078e0206 */
[----:B------:R-:W-:Y:S01]  /*bcb0*/  IMAD.WIDE R8, R9, 0x4, R136 ;  /* 0x0000000409087825 */ /* 0x000fe200078e0288 */
[----:B------:R2:W-:Y:S03]  /*bcc0*/  @P6 STG.E desc[UR16][R4.64], R54 ;  /* 0x0000003604006986 */ /* 0x0005e6000c101910 */
[C---:B------:R-:W-:Y:S01]  /*bcd0*/  IMAD.WIDE R10, R19.reuse, 0x4, R6 ;  /* 0x00000004130a7825 */ /* 0x040fe200078e0206 */
[----:B------:R2:W-:Y:S03]  /*bce0*/  @P5 STG.E desc[UR16][R8.64], R26 ;  /* 0x0000001a08005986 */ /* 0x0005e6000c101910 */
[----:B------:R-:W-:Y:S01]  /*bcf0*/  IMAD.WIDE R12, R19, 0x4, R136 ;  /* 0x00000004130c7825 */ /* 0x000fe200078e0288 */
[----:B------:R2:W-:Y:S03]  /*bd00*/  @P4 STG.E desc[UR16][R10.64], R51 ;  /* 0x000000330a004986 */ /* 0x0005e6000c101910 */
[C---:B------:R-:W-:Y:S01]  /*bd10*/  IMAD.WIDE R6, R15.reuse, 0x4, R6 ;  /* 0x000000040f067825 */ /* 0x040fe200078e0206 */
[----:B------:R2:W-:Y:S03]  /*bd20*/  @P1 STG.E desc[UR16][R12.64], R119 ;  /* 0x000000770c001986 */ /* 0x0005e6000c101910 */
[----:B------:R-:W-:Y:S01]  /*bd30*/  IMAD.WIDE R136, R15, 0x4, R136 ;  /* 0x000000040f887825 */ /* 0x000fe200078e0288 */
[----:B------:R2:W-:Y:S01]  /*bd40*/  @P3 STG.E desc[UR16][R6.64], R55 ;  /* 0x0000003706003986 */ /* 0x0005e2000c101910 */
[----:B------:R-:W-:Y:S05]  /*bd50*/  @!P0 EXIT ;  /* 0x000000000000894d */ /* 0x000fea0003800000 */
[----:B------:R-:W-:Y:S01]  /*bd60*/  STG.E desc[UR16][R136.64], R27 ;  /* 0x0000001b88007986 */ /* 0x000fe2000c101910 */
[----:B------:R-:W-:Y:S05]  /*bd70*/  EXIT ;  /* 0x000000000000794d */ /* 0x000fea0003800000 */
.L_x_2:
[----:B------:R-:W-:-:S00]  /*bd80*/  BRA `(.L_x_2) ;  /* 0xfffffffc00fc7947 */ /* 0x000fc0000383ffff */
[----:B------:R-:W-:-:S00]  /*bd90*/  NOP ;  /* 0x0000000000007918 */ /* 0x000fc00000000000 */
        /* <DEDUP_REMOVED lines=14> */
.L_x_3:


//--------------------- .nv.shared.matmul_kernel  --------------------------
	.section	.nv.shared.matmul_kernel,"aw",@nobits
	.sectionflags	@""
	.align	16
	.zero		1024


//--------------------- .nv.shared.reserved.0     --------------------------
	.section	.nv.shared.reserved.0,"aw",@nobits
	.weak		__nv_reservedSMEM_offset_0_alias
	.size		__nv_reservedSMEM_offset_0_alias, 0, 0
	.other		__nv_reservedSMEM_offset_0_alias,@"STO_CUDA_RESERVED_SHARED STV_DEFAULT"
__nv_reservedSMEM_offset_0_alias:
	.zero		0


//--------------------- .nv.constant0.matmul_kernel --------------------------
	.section	.nv.constant0.matmul_kernel,"a",@progbits
	.sectionflags	@""
	.align	4
.nv.constant0.matmul_kernel:
	.zero		608


//--------------------- SYMBOLS --------------------------

	.type		.nv.reservedSmem.offset0,@object
	.size		.nv.reservedSmem.offset0,0x4
